	.target	sm_90a

	.elftype	@"ET_EXEC"


//--------------------- .note.nv.tkinfo           --------------------------
	.section	.note.nv.tkinfo,"",@"SHT_NOTE"
	.sectionflags	@"SHF_NOTE_NV_TKINFO"
	.tkinfo
        /*0018*/ 	.word	0x00000002
        /*0030*/ 	.string	""
        /*0030*/ 	.string	"ptxas"
        /*0030*/ 	.string	"Cuda compilation tools, release 13.0, V13.0.88"
        /*0030*/ 	.string	"Build cuda_13.0.r13.0/compiler.36424714_0"
        /*0030*/ 	.string	"-arch sm_90a -m 64 "



//--------------------- .note.nv.cuinfo           --------------------------
	.section	.note.nv.cuinfo,"",@"SHT_NOTE"
	.sectionflags	@"SHF_NOTE_NV_CUINFO"
        /*0018*/ 	.short	0x0002
        /*001a*/ 	.short	0x005a
        /*001c*/ 	.short	0x0082
	.zero		2


//--------------------- .nv.info                  --------------------------
	.section	.nv.info,"",@"SHT_CUDA_INFO"
	.align	4


	//----- nvinfo : EIATTR_REGCOUNT
	.align		4
        /*0000*/ 	.byte	0x04, 0x2f
        /*0002*/ 	.short	(.L_12 - .L_11)
	.align		4
.L_11:
        /*0004*/ 	.word	index@(_ZN7cutlass13device_kernelINS_4gemm6kernel13GemmUniversalIN4cute5tupleIJiiiiEEENS1_10collective13CollectiveMmaINS1_37MainloopSm90TmaGmmaWarpSpecializedFP8ILi14ENS5_IJNS4_1CILi1EEENSA_ILi4EEESB_EEENS1_32KernelTmaWarpSpecializedPingpongEEENS5_IJNSA_ILi64EEESG_NSA_ILi128EEEEEENS_12float_e4m3_tENS5_IJlSB_lEEESJ_SK_NS4_8TiledMMAINS4_8MMA_AtomIJNS4_4SM904GMMA30MMA_64x64x32_F32E4M3E4M3_SS_TNILNSO_7ScaleInE1ELSQ_1EEEEEENS4_6LayoutINS5_IJSB_SB_SB_EEENS5_IJNSA_ILi0EEESV_SV_EEEEENS5_IJNS4_10UnderscoreESY_SY_EEEEENS4_23SM90_TMA_LOAD_MULTICASTENS4_14ComposedLayoutINS4_7SwizzleILi3ELi4ELi3EEENS4_18smem_ptr_flag_bitsILi8EEENST_INS5_IJNSA_ILi8EEESH_EEENS5_IJSH_SB_EEEEEEEvNS4_8identityENS4_13SM90_TMA_LOADES1B_vS1C_EENS_8epilogue10collective6detail29Sm90TmaWarpSpecializedAdapterINS1G_15DefaultEpilogueISJ_SK_SK_NS1F_6thread17LinearCombinationISJ_Li1EffLNS1K_9ScaleType4KindE0ELNS_15FloatRoundStyleE2ESJ_EENS1_15EpilogueDefaultEEEEEvvEEEEvNT_6ParamsE)
        /*0008*/ 	.word	0x000000a8


	//----- nvinfo : EIATTR_FRAME_SIZE
	.align		4
.L_12:
        /*000c*/ 	.byte	0x04, 0x11
        /*000e*/ 	.short	(.L_14 - .L_13)
	.align		4
.L_13:
        /*0010*/ 	.word	index@(_ZN7cutlass13device_kernelINS_4gemm6kernel13GemmUniversalIN4cute5tupleIJiiiiEEENS1_10collective13CollectiveMmaINS1_37MainloopSm90TmaGmmaWarpSpecializedFP8ILi14ENS5_IJNS4_1CILi1EEENSA_ILi4EEESB_EEENS1_32KernelTmaWarpSpecializedPingpongEEENS5_IJNSA_ILi64EEESG_NSA_ILi128EEEEEENS_12float_e4m3_tENS5_IJlSB_lEEESJ_SK_NS4_8TiledMMAINS4_8MMA_AtomIJNS4_4SM904GMMA30MMA_64x64x32_F32E4M3E4M3_SS_TNILNSO_7ScaleInE1ELSQ_1EEEEEENS4_6LayoutINS5_IJSB_SB_SB_EEENS5_IJNSA_ILi0EEESV_SV_EEEEENS5_IJNS4_10UnderscoreESY_SY_EEEEENS4_23SM90_TMA_LOAD_MULTICASTENS4_14ComposedLayoutINS4_7SwizzleILi3ELi4ELi3EEENS4_18smem_ptr_flag_bitsILi8EEENST_INS5_IJNSA_ILi8EEESH_EEENS5_IJSH_SB_EEEEEEEvNS4_8identityENS4_13SM90_TMA_LOADES1B_vS1C_EENS_8epilogue10collective6detail29Sm90TmaWarpSpecializedAdapterINS1G_15DefaultEpilogueISJ_SK_SK_NS1F_6thread17LinearCombinationISJ_Li1EffLNS1K_9ScaleType4KindE0ELNS_15FloatRoundStyleE2ESJ_EENS1_15EpilogueDefaultEEEEEvvEEEEvNT_6ParamsE)
        /*0014*/ 	.word	0x00000000


	//----- nvinfo : EIATTR_MIN_STACK_SIZE
	.align		4
.L_14:
        /*0018*/ 	.byte	0x04, 0x12
        /*001a*/ 	.short	(.L_16 - .L_15)
	.align		4
.L_15:
        /*001c*/ 	.word	index@(_ZN7cutlass13device_kernelINS_4gemm6kernel13GemmUniversalIN4cute5tupleIJiiiiEEENS1_10collective13CollectiveMmaINS1_37MainloopSm90TmaGmmaWarpSpecializedFP8ILi14ENS5_IJNS4_1CILi1EEENSA_ILi4EEESB_EEENS1_32KernelTmaWarpSpecializedPingpongEEENS5_IJNSA_ILi64EEESG_NSA_ILi128EEEEEENS_12float_e4m3_tENS5_IJlSB_lEEESJ_SK_NS4_8TiledMMAINS4_8MMA_AtomIJNS4_4SM904GMMA30MMA_64x64x32_F32E4M3E4M3_SS_TNILNSO_7ScaleInE1ELSQ_1EEEEEENS4_6LayoutINS5_IJSB_SB_SB_EEENS5_IJNSA_ILi0EEESV_SV_EEEEENS5_IJNS4_10UnderscoreESY_SY_EEEEENS4_23SM90_TMA_LOAD_MULTICASTENS4_14ComposedLayoutINS4_7SwizzleILi3ELi4ELi3EEENS4_18smem_ptr_flag_bitsILi8EEENST_INS5_IJNSA_ILi8EEESH_EEENS5_IJSH_SB_EEEEEEEvNS4_8identityENS4_13SM90_TMA_LOADES1B_vS1C_EENS_8epilogue10collective6detail29Sm90TmaWarpSpecializedAdapterINS1G_15DefaultEpilogueISJ_SK_SK_NS1F_6thread17LinearCombinationISJ_Li1EffLNS1K_9ScaleType4KindE0ELNS_15FloatRoundStyleE2ESJ_EENS1_15EpilogueDefaultEEEEEvvEEEEvNT_6ParamsE)
        /*0020*/ 	.word	0x00000000
.L_16:


//--------------------- .nv.compat                --------------------------
	.section	.nv.compat,"",@"SHT_CUDA_COMPAT_INFO"
	.align	4
        /*0000*/ 	.byte	0x02, 0x09, 0x01, 0x00, 0x02, 0x02, 0x04, 0x00, 0x02, 0x05, 0x05, 0x00, 0x03, 0x07, 0x01, 0x01
        /*0010*/ 	.byte	0x02, 0x03, 0x01, 0x00, 0x02, 0x06, 0x01, 0x00, 0x04, 0x0b, 0x08, 0x00, 0x00, 0x00, 0x00, 0x00
        /*0020*/ 	.byte	0x00, 0x00, 0x00, 0x00


//--------------------- .nv.info._ZN7cutlass13device_kernelINS_4gemm6kernel13GemmUniversalIN4cute5tupleIJiiiiEEENS1_10collective13CollectiveMmaINS1_37MainloopSm90TmaGmmaWarpSpecializedFP8ILi14ENS5_IJNS4_1CILi1EEENSA_ILi4EEESB_EEENS1_32KernelTmaWarpSpecializedPingpongEEENS5_IJNSA_ILi64EEESG_NSA_ILi128EEEEEENS_12float_e4m3_tENS5_IJlSB_lEEESJ_SK_NS4_8TiledMMAINS4_8MMA_AtomIJNS4_4SM904GMMA30MMA_64x64x32_F32E4M3E4M3_SS_TNILNSO_7ScaleInE1ELSQ_1EEEEEENS4_6LayoutINS5_IJSB_SB_SB_EEENS5_IJNSA_ILi0EEESV_SV_EEEEENS5_IJNS4_10UnderscoreESY_SY_EEEEENS4_23SM90_TMA_LOAD_MULTICASTENS4_14ComposedLayoutINS4_7SwizzleILi3ELi4ELi3EEENS4_18smem_ptr_flag_bitsILi8EEENST_INS5_IJNSA_ILi8EEESH_EEENS5_IJSH_SB_EEEEEEEvNS4_8identityENS4_13SM90_TMA_LOADES1B_vS1C_EENS_8epilogue10collective6detail29Sm90TmaWarpSpecializedAdapterINS1G_15DefaultEpilogueISJ_SK_SK_NS1F_6thread17LinearCombinationISJ_Li1EffLNS1K_9ScaleType4KindE0ELNS_15FloatRoundStyleE2ESJ_EENS1_15EpilogueDefaultEEEEEvvEEEEvNT_6ParamsE --------------------------
	.section	.nv.info._ZN7cutlass13device_kernelINS_4gemm6kernel13GemmUniversalIN4cute5tupleIJiiiiEEENS1_10collective13CollectiveMmaINS1_37MainloopSm90TmaGmmaWarpSpecializedFP8ILi14ENS5_IJNS4_1CILi1EEENSA_ILi4EEESB_EEENS1_32KernelTmaWarpSpecializedPingpongEEENS5_IJNSA_ILi64EEESG_NSA_ILi128EEEEEENS_12float_e4m3_tENS5_IJlSB_lEEESJ_SK_NS4_8TiledMMAINS4_8MMA_AtomIJNS4_4SM904GMMA30MMA_64x64x32_F32E4M3E4M3_SS_TNILNSO_7ScaleInE1ELSQ_1EEEEEENS4_6LayoutINS5_IJSB_SB_SB_EEENS5_IJNSA_ILi0EEESV_SV_EEEEENS5_IJNS4_10UnderscoreESY_SY_EEEEENS4_23SM90_TMA_LOAD_MULTICASTENS4_14ComposedLayoutINS4_7SwizzleILi3ELi4ELi3EEENS4_18smem_ptr_flag_bitsILi8EEENST_INS5_IJNSA_ILi8EEESH_EEENS5_IJSH_SB_EEEEEEEvNS4_8identityENS4_13SM90_TMA_LOADES1B_vS1C_EENS_8epilogue10collective6detail29Sm90TmaWarpSpecializedAdapterINS1G_15DefaultEpilogueISJ_SK_SK_NS1F_6thread17LinearCombinationISJ_Li1EffLNS1K_9ScaleType4KindE0ELNS_15FloatRoundStyleE2ESJ_EENS1_15EpilogueDefaultEEEEEvvEEEEvNT_6ParamsE,"",@"SHT_CUDA_INFO"
	.sectionflags	@""
	.align	4


	//----- nvinfo : EIATTR_CUDA_API_VERSION
	.align		4
        /*0000*/ 	.byte	0x04, 0x37
        /*0002*/ 	.short	(.L_18 - .L_17)
.L_17:
        /*0004*/ 	.word	0x00000082


	//----- nvinfo : EIATTR_KPARAM_INFO
	.align		4
.L_18:
        /*0008*/ 	.byte	0x04, 0x17
        /*000a*/ 	.short	(.L_20 - .L_19)
.L_19:
        /*000c*/ 	.word	0x00000000
        /*0010*/ 	.short	0x0000
        /*0012*/ 	.short	0x0070
        /*0014*/ 	.byte	0x00, 0xf0, 0x01, 0x10


	//----- nvinfo : EIATTR_SPARSE_MMA_MASK
	.align		4
.L_20:
        /*0018*/ 	.byte	0x03, 0x50
        /*001a*/ 	.short	0x0000


	//----- nvinfo : EIATTR_MAXREG_COUNT
	.align		4
        /*001c*/ 	.byte	0x03, 0x1b
        /*001e*/ 	.short	0x00a8


	//----- nvinfo : EIATTR_NUM_BARRIERS
	.align		4
        /*0020*/ 	.byte	0x02, 0x4c
        /*0022*/ 	.byte	0x01
	.zero		1


	//----- nvinfo : EIATTR_MERCURY_ISA_VERSION
	.align		4
        /*0024*/ 	.byte	0x03, 0x5f
        /*0026*/ 	.short	0x0101


	//----- nvinfo : EIATTR_INT_WARP_WIDE_INSTR_OFFSETS
	.align		4
        /*0028*/ 	.byte	0x04, 0x31
        /*002a*/ 	.short	(.L_22 - .L_21)


	//   ....[0]....
.L_21:
        /*002c*/ 	.word	0x00000640


	//   ....[1]....
        /*0030*/ 	.word	0x00000680


	//   ....[2]....
        /*0034*/ 	.word	0x000007b0


	//   ....[3]....
        /*0038*/ 	.word	0x000007e0


	//   ....[4]....
        /*003c*/ 	.word	0x000007f0


	//   ....[5]....
        /*0040*/ 	.word	0x00000800


	//   ....[6]....
        /*0044*/ 	.word	0x00000880


	//   ....[7]....
        /*0048*/ 	.word	0x000008d0


	//----- nvinfo : EIATTR_COOP_GROUP_MASK_REGIDS
	.align		4
.L_22:
        /*004c*/ 	.byte	0x04, 0x29
        /*004e*/ 	.short	(.L_24 - .L_23)


	//   ....[0]....
.L_23:
        /*0050*/ 	.word	0xffffffff


	//   ....[1]....
        /*0054*/ 	.word	0xffffffff


	//   ....[2]....
        /*0058*/ 	.word	0xffffffff


	//   ....[3]....
        /*005c*/ 	.word	0xffffffff


	//   ....[4]....
        /*0060*/ 	.word	0xffffffff


	//   ....[5]....
        /*0064*/ 	.word	0xffffffff


	//   ....[6]....
        /*0068*/ 	.word	0xffffffff


	//----- nvinfo : EIATTR_COOP_GROUP_INSTR_OFFSETS
	.align		4
.L_24:
        /*006c*/ 	.byte	0x04, 0x28
        /*006e*/ 	.short	(.L_26 - .L_25)


	//   ....[0]....
.L_25:
        /*0070*/ 	.word	0x00000060


	//   ....[1]....
        /*0074*/ 	.word	0x00000070


	//   ....[2]....
        /*0078*/ 	.word	0x00000130


	//   ....[3]....
        /*007c*/ 	.word	0x00000440


	//   ....[4]....
        /*0080*/ 	.word	0x00000480


	//   ....[5]....
        /*0084*/ 	.word	0x00000500


	//   ....[6]....
        /*0088*/ 	.word	0x00000a40


	//----- nvinfo : EIATTR_REG_RECONFIG
	.align		4
.L_26:
        /*008c*/ 	.byte	0x01, 0x54
	.zero		2


	//----- nvinfo : EIATTR_MBARRIER_INSTR_OFFSETS
	.align		4
        /*0090*/ 	.byte	0x04, 0x39
        /*0092*/ 	.short	(.L_28 - .L_27)


	//   ....[0]....
.L_27:
        /*0094*/ 	.word	0x00000260
        /*0098*/ 	.word	0x000000ff
        /*009c*/ 	.word	0x00000000
        /*00a0*/ 	.short	0x0100
        /*00a2*/ 	.byte	0x08
	.zero		1


	//   ....[1]....
        /*00a4*/ 	.word	0x00000270
        /*00a8*/ 	.word	0x000000ff
        /*00ac*/ 	.word	0x00000070
        /*00b0*/ 	.short	0x0100
        /*00b2*/ 	.byte	0x08
	.zero		1


	//   ....[2]....
        /*00b4*/ 	.word	0x00000280
        /*00b8*/ 	.word	0x000000ff
        /*00bc*/ 	.word	0x00000008
        /*00c0*/ 	.short	0x0100
        /*00c2*/ 	.byte	0x08
	.zero		1


	//   ....[3]....
        /*00c4*/ 	.word	0x00000290
        /*00c8*/ 	.word	0x000000ff
        /*00cc*/ 	.word	0x00000078
        /*00d0*/ 	.short	0x0100
        /*00d2*/ 	.byte	0x08
	.zero		1


	//   ....[4]....
        /*00d4*/ 	.word	0x000002a0
        /*00d8*/ 	.word	0x000000ff
        /*00dc*/ 	.word	0x00000010
        /*00e0*/ 	.short	0x0100
        /*00e2*/ 	.byte	0x08
	.zero		1


	//   ....[5]....
        /*00e4*/ 	.word	0x000002b0
        /*00e8*/ 	.word	0x000000ff
        /*00ec*/ 	.word	0x00000080
        /*00f0*/ 	.short	0x0100
        /*00f2*/ 	.byte	0x08
	.zero		1


	//   ....[6]....
        /*00f4*/ 	.word	0x000002c0
        /*00f8*/ 	.word	0x000000ff
        /*00fc*/ 	.word	0x00000018
        /*0100*/ 	.short	0x0100
        /*0102*/ 	.byte	0x08
	.zero		1


	//   ....[7]....
        /*0104*/ 	.word	0x000002d0
        /*0108*/ 	.word	0x000000ff
        /*010c*/ 	.word	0x00000088
        /*0110*/ 	.short	0x0100
        /*0112*/ 	.byte	0x08
	.zero		1


	//   ....[8]....
        /*0114*/ 	.word	0x000002e0
        /*0118*/ 	.word	0x000000ff
        /*011c*/ 	.word	0x00000020
        /*0120*/ 	.short	0x0100
        /*0122*/ 	.byte	0x08
	.zero		1


	//   ....[9]....
        /*0124*/ 	.word	0x000002f0
        /*0128*/ 	.word	0x000000ff
        /*012c*/ 	.word	0x00000090
        /*0130*/ 	.short	0x0100
        /*0132*/ 	.byte	0x08
	.zero		1


	//   ....[10]....
        /*0134*/ 	.word	0x00000300
        /*0138*/ 	.word	0x000000ff
        /*013c*/ 	.word	0x00000028
        /*0140*/ 	.short	0x0100
        /*0142*/ 	.byte	0x08
	.zero		1


	//   ....[11]....
        /*0144*/ 	.word	0x00000310
        /*0148*/ 	.word	0x000000ff
        /*014c*/ 	.word	0x00000098
        /*0150*/ 	.short	0x0100
        /*0152*/ 	.byte	0x08
	.zero		1


	//   ....[12]....
        /*0154*/ 	.word	0x00000320
        /*0158*/ 	.word	0x000000ff
        /*015c*/ 	.word	0x00000030
        /*0160*/ 	.short	0x0100
        /*0162*/ 	.byte	0x08
	.zero		1


	//   ....[13]....
        /*0164*/ 	.word	0x00000330
        /*0168*/ 	.word	0x000000ff
        /*016c*/ 	.word	0x000000a0
        /*0170*/ 	.short	0x0100
        /*0172*/ 	.byte	0x08
	.zero		1


	//   ....[14]....
        /*0174*/ 	.word	0x00000340
        /*0178*/ 	.word	0x000000ff
        /*017c*/ 	.word	0x00000038
        /*0180*/ 	.short	0x0100
        /*0182*/ 	.byte	0x08
	.zero		1


	//   ....[15]....
        /*0184*/ 	.word	0x00000350
        /*0188*/ 	.word	0x000000ff
        /*018c*/ 	.word	0x000000a8
        /*0190*/ 	.short	0x0100
        /*0192*/ 	.byte	0x08
	.zero		1


	//   ....[16]....
        /*0194*/ 	.word	0x00000360
        /*0198*/ 	.word	0x000000ff
        /*019c*/ 	.word	0x00000040
        /*01a0*/ 	.short	0x0100
        /*01a2*/ 	.byte	0x08
	.zero		1


	//   ....[17]....
        /*01a4*/ 	.word	0x00000370
        /*01a8*/ 	.word	0x000000ff
        /*01ac*/ 	.word	0x000000b0
        /*01b0*/ 	.short	0x0100
        /*01b2*/ 	.byte	0x08
	.zero		1


	//   ....[18]....
        /*01b4*/ 	.word	0x00000380
        /*01b8*/ 	.word	0x000000ff
        /*01bc*/ 	.word	0x00000048
        /*01c0*/ 	.short	0x0100
        /*01c2*/ 	.byte	0x08
	.zero		1


	//   ....[19]....
        /*01c4*/ 	.word	0x00000390
        /*01c8*/ 	.word	0x000000ff
        /*01cc*/ 	.word	0x000000b8
        /*01d0*/ 	.short	0x0100
        /*01d2*/ 	.byte	0x08
	.zero		1


	//   ....[20]....
        /*01d4*/ 	.word	0x000003a0
        /*01d8*/ 	.word	0x000000ff
        /*01dc*/ 	.word	0x00000050
        /*01e0*/ 	.short	0x0100
        /*01e2*/ 	.byte	0x08
	.zero		1


	//   ....[21]....
        /*01e4*/ 	.word	0x000003b0
        /*01e8*/ 	.word	0x000000ff
        /*01ec*/ 	.word	0x000000c0
        /*01f0*/ 	.short	0x0100
        /*01f2*/ 	.byte	0x08
	.zero		1


	//   ....[22]....
        /*01f4*/ 	.word	0x000003c0
        /*01f8*/ 	.word	0x000000ff
        /*01fc*/ 	.word	0x00000058
        /*0200*/ 	.short	0x0100
        /*0202*/ 	.byte	0x08
	.zero		1


	//   ....[23]....
        /*0204*/ 	.word	0x000003d0
        /*0208*/ 	.word	0x000000ff
        /*020c*/ 	.word	0x000000c8
        /*0210*/ 	.short	0x0100
        /*0212*/ 	.byte	0x08
	.zero		1


	//   ....[24]....
        /*0214*/ 	.word	0x000003e0
        /*0218*/ 	.word	0x000000ff
        /*021c*/ 	.word	0x00000060
        /*0220*/ 	.short	0x0100
        /*0222*/ 	.byte	0x08
	.zero		1


	//   ....[25]....
        /*0224*/ 	.word	0x000003f0
        /*0228*/ 	.word	0x000000ff
        /*022c*/ 	.word	0x000000d0
        /*0230*/ 	.short	0x0100
        /*0232*/ 	.byte	0x08
	.zero		1


	//   ....[26]....
        /*0234*/ 	.word	0x00000400
        /*0238*/ 	.word	0x000000ff
        /*023c*/ 	.word	0x00000068
        /*0240*/ 	.short	0x0100
        /*0242*/ 	.byte	0x08
	.zero		1


	//   ....[27]....
        /*0244*/ 	.word	0x00000410
        /*0248*/ 	.word	0x000000ff
        /*024c*/ 	.word	0x000000d8
        /*0250*/ 	.short	0x0100
        /*0252*/ 	.byte	0x08
	.zero		1


	//   ....[28]....
        /*0254*/ 	.word	0x00000900
        /*0258*/ 	.word	0x000000ff
        /*025c*/ 	.word	0x00000110
        /*0260*/ 	.short	0x0100
        /*0262*/ 	.byte	0x08
	.zero		1


	//   ....[29]....
        /*0264*/ 	.word	0x00000990
        /*0268*/ 	.word	0x000000ff
        /*026c*/ 	.word	0x00000118
        /*0270*/ 	.short	0x0100
        /*0272*/ 	.byte	0x08
	.zero		1


	//   ....[30]....
        /*0274*/ 	.word	0x000009c0
        /*0278*/ 	.word	0x000000ff
        /*027c*/ 	.word	0x000000f0
        /*0280*/ 	.short	0x0100
        /*0282*/ 	.byte	0x09
	.zero		1


	//   ....[31]....
        /*0284*/ 	.word	0x000009d0
        /*0288*/ 	.word	0x000000ff
        /*028c*/ 	.word	0x000000f8
        /*0290*/ 	.short	0x0100
        /*0292*/ 	.byte	0x09
	.zero		1


	//   ....[32]....
        /*0294*/ 	.word	0x000009e0
        /*0298*/ 	.word	0x000000ff
        /*029c*/ 	.word	0x00000100
        /*02a0*/ 	.short	0x0100
        /*02a2*/ 	.byte	0x09
	.zero		1


	//   ....[33]....
        /*02a4*/ 	.word	0x000009f0
        /*02a8*/ 	.word	0x000000ff
        /*02ac*/ 	.word	0x00000108
        /*02b0*/ 	.short	0x0100
        /*02b2*/ 	.byte	0x09
	.zero		1


	//   ....[34]....
        /*02b4*/ 	.word	0x000017e0
        /*02b8*/ 	.word	0x000000ff
        /*02bc*/ 	.word	0xfffffff8
        /*02c0*/ 	.short	0x010a
        /*02c2*/ 	.byte	0x0b
	.zero		1


	//   ....[35]....
        /*02c4*/ 	.word	0x00001ac0
        /*02c8*/ 	.word	0x000000ff
        /*02cc*/ 	.word	0x00000000
        /*02d0*/ 	.short	0x010a
        /*02d2*/ 	.byte	0x06
	.zero		1


	//   ....[36]....
        /*02d4*/ 	.word	0x00001b00
        /*02d8*/ 	.word	0x000000ff
        /*02dc*/ 	.word	0x00000000
        /*02e0*/ 	.short	0x010a
        /*02e2*/ 	.byte	0x06
	.zero		1


	//   ....[37]....
        /*02e4*/ 	.word	0x00002140
        /*02e8*/ 	.word	0x000000ff
        /*02ec*/ 	.word	0x00000000
        /*02f0*/ 	.short	0x010a
        /*02f2*/ 	.byte	0x10
	.zero		1


	//   ....[38]....
        /*02f4*/ 	.word	0x00002180
        /*02f8*/ 	.word	0x000000ff
        /*02fc*/ 	.word	0x00000000
        /*0300*/ 	.short	0x010a
        /*0302*/ 	.byte	0x10
	.zero		1


	//   ....[39]....
        /*0304*/ 	.word	0x00002620
        /*0308*/ 	.word	0x00000013
        /*030c*/ 	.word	0x00000000
        /*0310*/ 	.short	0x0101
        /*0312*/ 	.byte	0x3f
	.zero		1


	//   ....[40]....
        /*0314*/ 	.word	0x00002990
        /*0318*/ 	.word	0x0000000f
        /*031c*/ 	.word	0x00000000
        /*0320*/ 	.short	0x0101
        /*0322*/ 	.byte	0x17
	.zero		1


	//   ....[41]....
        /*0324*/ 	.word	0x00002ab0
        /*0328*/ 	.word	0x0000000e
        /*032c*/ 	.word	0x00000000
        /*0330*/ 	.short	0x0101
        /*0332*/ 	.byte	0x3f
	.zero		1


	//   ....[42]....
        /*0334*/ 	.word	0x00002b70
        /*0338*/ 	.word	0x000000ff
        /*033c*/ 	.word	0x00000008
        /*0340*/ 	.short	0x010a
        /*0342*/ 	.byte	0x0b
	.zero		1


	//   ....[43]....
        /*0344*/ 	.word	0x000053e0
        /*0348*/ 	.word	0x00000004
        /*034c*/ 	.word	0x00000000
        /*0350*/ 	.short	0x0101
        /*0352*/ 	.byte	0x17
	.zero		1


	//   ....[44]....
        /*0354*/ 	.word	0x00005d00
        /*0358*/ 	.word	0x00000013
        /*035c*/ 	.word	0x00000070
        /*0360*/ 	.short	0x010a
        /*0362*/ 	.byte	0x3f
	.zero		1


	//   ....[45]....
        /*0364*/ 	.word	0x00006110
        /*0368*/ 	.word	0x0000000a
        /*036c*/ 	.word	0x00000118
        /*0370*/ 	.short	0x0101
        /*0372*/ 	.byte	0x3f
	.zero		1


	//   ....[46]....
        /*0374*/ 	.word	0x000067f0
        /*0378*/ 	.word	0x00000005
        /*037c*/ 	.word	0x00000000
        /*0380*/ 	.short	0x010a
        /*0382*/ 	.byte	0x3f
	.zero		1


	//   ....[47]....
        /*0384*/ 	.word	0x00006870
        /*0388*/ 	.word	0x00000007
        /*038c*/ 	.word	0x00000000
        /*0390*/ 	.short	0x010a
        /*0392*/ 	.byte	0x3f
	.zero		1


	//   ....[48]....
        /*0394*/ 	.word	0x00006900
        /*0398*/ 	.word	0x00000006
        /*039c*/ 	.word	0x00000000
        /*03a0*/ 	.short	0x010a
        /*03a2*/ 	.byte	0x3f
	.zero		1


	//   ....[49]....
        /*03a4*/ 	.word	0x00006990
        /*03a8*/ 	.word	0x00000009
        /*03ac*/ 	.word	0x00000000
        /*03b0*/ 	.short	0x010a
        /*03b2*/ 	.byte	0x3f
	.zero		1


	//   ....[50]....
        /*03b4*/ 	.word	0x00006a20
        /*03b8*/ 	.word	0x00000006
        /*03bc*/ 	.word	0x00000000
        /*03c0*/ 	.short	0x010a
        /*03c2*/ 	.byte	0x3f
	.zero		1


	//   ....[51]....
        /*03c4*/ 	.word	0x00006ab0
        /*03c8*/ 	.word	0x00000009
        /*03cc*/ 	.word	0x00000000
        /*03d0*/ 	.short	0x010a
        /*03d2*/ 	.byte	0x3f
	.zero		1


	//   ....[52]....
        /*03d4*/ 	.word	0x00006b40
        /*03d8*/ 	.word	0x00000006
        /*03dc*/ 	.word	0x00000000
        /*03e0*/ 	.short	0x010a
        /*03e2*/ 	.byte	0x3f
	.zero		1


	//   ....[53]....
        /*03e4*/ 	.word	0x00006bd0
        /*03e8*/ 	.word	0x00000009
        /*03ec*/ 	.word	0x00000000
        /*03f0*/ 	.short	0x010a
        /*03f2*/ 	.byte	0x3f
	.zero		1


	//   ....[54]....
        /*03f4*/ 	.word	0x00006c60
        /*03f8*/ 	.word	0x00000006
        /*03fc*/ 	.word	0x00000000
        /*0400*/ 	.short	0x010a
        /*0402*/ 	.byte	0x3f
	.zero		1


	//   ....[55]....
        /*0404*/ 	.word	0x00006cf0
        /*0408*/ 	.word	0x00000009
        /*040c*/ 	.word	0x00000000
        /*0410*/ 	.short	0x010a
        /*0412*/ 	.byte	0x3f
	.zero		1


	//   ....[56]....
        /*0414*/ 	.word	0x00006d80
        /*0418*/ 	.word	0x00000006
        /*041c*/ 	.word	0x00000000
        /*0420*/ 	.short	0x010a
        /*0422*/ 	.byte	0x3f
	.zero		1


	//   ....[57]....
        /*0424*/ 	.word	0x00006e10
        /*0428*/ 	.word	0x00000009
        /*042c*/ 	.word	0x00000000
        /*0430*/ 	.short	0x010a
        /*0432*/ 	.byte	0x3f
	.zero		1


	//   ....[58]....
        /*0434*/ 	.word	0x00006ea0
        /*0438*/ 	.word	0x00000006
        /*043c*/ 	.word	0x00000000
        /*0440*/ 	.short	0x010a
        /*0442*/ 	.byte	0x3f
	.zero		1


	//   ....[59]....
        /*0444*/ 	.word	0x00006f30
        /*0448*/ 	.word	0x00000003
        /*044c*/ 	.word	0x00000000
        /*0450*/ 	.short	0x010a
        /*0452*/ 	.byte	0x3f
	.zero		1


	//   ....[60]....
        /*0454*/ 	.word	0x00006fa0
        /*0458*/ 	.word	0x0000000f
        /*045c*/ 	.word	0xfffffff8
        /*0460*/ 	.short	0x010a
        /*0462*/ 	.byte	0x3f
	.zero		1


	//   ....[61]....
        /*0464*/ 	.word	0x00007000
        /*0468*/ 	.word	0x0000000f
        /*046c*/ 	.word	0x00000000
        /*0470*/ 	.short	0x010a
        /*0472*/ 	.byte	0x3f
	.zero		1


	//   ....[62]....
        /*0474*/ 	.word	0x00007060
        /*0478*/ 	.word	0x00000013
        /*047c*/ 	.word	0x00000000
        /*0480*/ 	.short	0x010a
        /*0482*/ 	.byte	0x3f
	.zero		1


	//   ....[63]....
        /*0484*/ 	.word	0x000070c0
        /*0488*/ 	.word	0x0000000f
        /*048c*/ 	.word	0x00000008
        /*0490*/ 	.short	0x010a
        /*0492*/ 	.byte	0x3f
	.zero		1


	//   ....[64]....
        /*0494*/ 	.word	0x00007190
        /*0498*/ 	.word	0x00000013
        /*049c*/ 	.word	0x00000070
        /*04a0*/ 	.short	0x010a
        /*04a2*/ 	.byte	0x3f
	.zero		1


	//   ....[65]....
        /*04a4*/ 	.word	0x00007270
        /*04a8*/ 	.word	0x00000005
        /*04ac*/ 	.word	0x00000000
        /*04b0*/ 	.short	0x010a
        /*04b2*/ 	.byte	0x3f
	.zero		1


	//   ....[66]....
        /*04b4*/ 	.word	0x000072c0
        /*04b8*/ 	.word	0x00000007
        /*04bc*/ 	.word	0x00000000
        /*04c0*/ 	.short	0x010a
        /*04c2*/ 	.byte	0x3f
	.zero		1


	//   ....[67]....
        /*04c4*/ 	.word	0x00007310
        /*04c8*/ 	.word	0x00000006
        /*04cc*/ 	.word	0x00000000
        /*04d0*/ 	.short	0x010a
        /*04d2*/ 	.byte	0x3f
	.zero		1


	//   ....[68]....
        /*04d4*/ 	.word	0x00007360
        /*04d8*/ 	.word	0x00000009
        /*04dc*/ 	.word	0x00000000
        /*04e0*/ 	.short	0x010a
        /*04e2*/ 	.byte	0x3f
	.zero		1


	//   ....[69]....
        /*04e4*/ 	.word	0x000073b0
        /*04e8*/ 	.word	0x00000006
        /*04ec*/ 	.word	0x00000000
        /*04f0*/ 	.short	0x010a
        /*04f2*/ 	.byte	0x3f
	.zero		1


	//   ....[70]....
        /*04f4*/ 	.word	0x00007400
        /*04f8*/ 	.word	0x00000009
        /*04fc*/ 	.word	0x00000000
        /*0500*/ 	.short	0x010a
        /*0502*/ 	.byte	0x3f
	.zero		1


	//   ....[71]....
        /*0504*/ 	.word	0x00007450
        /*0508*/ 	.word	0x00000006
        /*050c*/ 	.word	0x00000000
        /*0510*/ 	.short	0x010a
        /*0512*/ 	.byte	0x3f
	.zero		1


	//   ....[72]....
        /*0514*/ 	.word	0x000074a0
        /*0518*/ 	.word	0x00000009
        /*051c*/ 	.word	0x00000000
        /*0520*/ 	.short	0x010a
        /*0522*/ 	.byte	0x3f
	.zero		1


	//   ....[73]....
        /*0524*/ 	.word	0x000074f0
        /*0528*/ 	.word	0x00000006
        /*052c*/ 	.word	0x00000000
        /*0530*/ 	.short	0x010a
        /*0532*/ 	.byte	0x3f
	.zero		1


	//   ....[74]....
        /*0534*/ 	.word	0x00007540
        /*0538*/ 	.word	0x00000009
        /*053c*/ 	.word	0x00000000
        /*0540*/ 	.short	0x010a
        /*0542*/ 	.byte	0x3f
	.zero		1


	//   ....[75]....
        /*0544*/ 	.word	0x00007590
        /*0548*/ 	.word	0x00000006
        /*054c*/ 	.word	0x00000000
        /*0550*/ 	.short	0x010a
        /*0552*/ 	.byte	0x3f
	.zero		1


	//   ....[76]....
        /*0554*/ 	.word	0x000075e0
        /*0558*/ 	.word	0x00000009
        /*055c*/ 	.word	0x00000000
        /*0560*/ 	.short	0x010a
        /*0562*/ 	.byte	0x3f
	.zero		1


	//   ....[77]....
        /*0564*/ 	.word	0x00007630
        /*0568*/ 	.word	0x00000006
        /*056c*/ 	.word	0x00000000
        /*0570*/ 	.short	0x010a
        /*0572*/ 	.byte	0x3f
	.zero		1


	//----- nvinfo : EIATTR_NUM_MBARRIERS
	.align		4
.L_28:
        /*0574*/ 	.byte	0x03, 0x38
        /*0576*/ 	.short	0x0022


	//----- nvinfo : EIATTR_EXIT_INSTR_OFFSETS
	.align		4
        /*0578*/ 	.byte	0x04, 0x1c
        /*057a*/ 	.short	(.L_30 - .L_29)


	//   ....[0]....
.L_29:
        /*057c*/ 	.word	0x000014a0


	//   ....[1]....
        /*0580*/ 	.word	0x00001500


	//   ....[2]....
        /*0584*/ 	.word	0x000059f0


	//   ....[3]....
        /*0588*/ 	.word	0x00005a20


	//   ....[4]....
        /*058c*/ 	.word	0x00006f80


	//----- nvinfo : EIATTR_MAX_THREADS
	.align		4
.L_30:
        /*0590*/ 	.byte	0x04, 0x05
        /*0592*/ 	.short	(.L_32 - .L_31)
.L_31:
        /*0594*/ 	.word	0x00000180
        /*0598*/ 	.word	0x00000001
        /*059c*/ 	.word	0x00000001


	//----- nvinfo : EIATTR_CRS_STACK_SIZE
	.align		4
.L_32:
        /*05a0*/ 	.byte	0x04, 0x1e
        /*05a2*/ 	.short	(.L_34 - .L_33)
.L_33:
        /*05a4*/ 	.word	0x00000000


	//----- nvinfo : EIATTR_CBANK_PARAM_SIZE
	.align		4
.L_34:
        /*05a8*/ 	.byte	0x03, 0x19
        /*05aa*/ 	.short	0x0470


	//----- nvinfo : EIATTR_PARAM_CBANK
	.align		4
        /*05ac*/ 	.byte	0x04, 0x0a
        /*05ae*/ 	.short	(.L_36 - .L_35)
	.align		4
.L_35:
        /*05b0*/ 	.word	index@(.nv.constant0._ZN7cutlass13device_kernelINS_4gemm6kernel13GemmUniversalIN4cute5tupleIJiiiiEEENS1_10collective13CollectiveMmaINS1_37MainloopSm90TmaGmmaWarpSpecializedFP8ILi14ENS5_IJNS4_1CILi1EEENSA_ILi4EEESB_EEENS1_32KernelTmaWarpSpecializedPingpongEEENS5_IJNSA_ILi64EEESG_NSA_ILi128EEEEEENS_12float_e4m3_tENS5_IJlSB_lEEESJ_SK_NS4_8TiledMMAINS4_8MMA_AtomIJNS4_4SM904GMMA30MMA_64x64x32_F32E4M3E4M3_SS_TNILNSO_7ScaleInE1ELSQ_1EEEEEENS4_6LayoutINS5_IJSB_SB_SB_EEENS5_IJNSA_ILi0EEESV_SV_EEEEENS5_IJNS4_10UnderscoreESY_SY_EEEEENS4_23SM90_TMA_LOAD_MULTICASTENS4_14ComposedLayoutINS4_7SwizzleILi3ELi4ELi3EEENS4_18smem_ptr_flag_bitsILi8EEENST_INS5_IJNSA_ILi8EEESH_EEENS5_IJSH_SB_EEEEEEEvNS4_8identityENS4_13SM90_TMA_LOADES1B_vS1C_EENS_8epilogue10collective6detail29Sm90TmaWarpSpecializedAdapterINS1G_15DefaultEpilogueISJ_SK_SK_NS1F_6thread17LinearCombinationISJ_Li1EffLNS1K_9ScaleType4KindE0ELNS_15FloatRoundStyleE2ESJ_EENS1_15EpilogueDefaultEEEEEvvEEEEvNT_6ParamsE)
        /*05b4*/ 	.short	0x0210
        /*05b6*/ 	.short	0x0470


	//----- nvinfo : EIATTR_SW_WAR
	.align		4
.L_36:
        /*05b8*/ 	.byte	0x04, 0x36
        /*05ba*/ 	.short	(.L_38 - .L_37)
.L_37:
        /*05bc*/ 	.word	0x00000008
.L_38:


//--------------------- .nv.callgraph             --------------------------
	.section	.nv.callgraph,"",@"SHT_CUDA_CALLGRAPH"
	.align	4
	.sectionentsize	8
	.align		4
        /*0000*/ 	.word	0x00000000
	.align		4
        /*0004*/ 	.word	0xffffffff
	.align		4
        /*0008*/ 	.word	0x00000000
	.align		4
        /*000c*/ 	.word	0xfffffffe
	.align		4
        /*0010*/ 	.word	0x00000000
	.align		4
        /*0014*/ 	.word	0xfffffffd
	.align		4
        /*0018*/ 	.word	0x00000000
	.align		4
        /*001c*/ 	.word	0xfffffffc


//--------------------- .nv.constant4             --------------------------
	.section	.nv.constant4,"a",@progbits
	.align	8
	.align		8
.nv.constant4:
        /*0000*/ 	.dword	_ZN40_INTERNAL_48296324_4_k_cu_574fd553_227764cuda3std3__45__cpo5beginE
	.align		8
        /*0008*/ 	.dword	_ZN40_INTERNAL_48296324_4_k_cu_574fd553_227764cuda3std3__45__cpo3endE
	.align		8
        /*0010*/ 	.dword	_ZN40_INTERNAL_48296324_4_k_cu_574fd553_227764cuda3std3__45__cpo6cbeginE
	.align		8
        /*0018*/ 	.dword	_ZN40_INTERNAL_48296324_4_k_cu_574fd553_227764cuda3std3__45__cpo4cendE
	.align		8
        /*0020*/ 	.dword	_ZN40_INTERNAL_48296324_4_k_cu_574fd553_227764cuda3std3__442_GLOBAL__N__48296324_4_k_cu_574fd553_227766ignoreE
	.align		8
        /*0028*/ 	.dword	_ZN40_INTERNAL_48296324_4_k_cu_574fd553_227764cuda3std3__419piecewise_constructE
	.align		8
        /*0030*/ 	.dword	_ZN40_INTERNAL_48296324_4_k_cu_574fd553_227764cuda3std3__48in_placeE
	.align		8
        /*0038*/ 	.dword	_ZN40_INTERNAL_48296324_4_k_cu_574fd553_227764cuda3std6ranges3__45__cpo4swapE
	.align		8
        /*0040*/ 	.dword	_ZN40_INTERNAL_48296324_4_k_cu_574fd553_227764cuda3std6ranges3__45__cpo9iter_moveE
	.align		8
        /*0048*/ 	.dword	_ZN40_INTERNAL_48296324_4_k_cu_574fd553_227764cute7productE
	.align		8
        /*0050*/ 	.dword	_ZN40_INTERNAL_48296324_4_k_cu_574fd553_227764cute1_E


//--------------------- .text._ZN7cutlass13device_kernelINS_4gemm6kernel13GemmUniversalIN4cute5tupleIJiiiiEEENS1_10collective13CollectiveMmaINS1_37MainloopSm90TmaGmmaWarpSpecializedFP8ILi14ENS5_IJNS4_1CILi1EEENSA_ILi4EEESB_EEENS1_32KernelTmaWarpSpecializedPingpongEEENS5_IJNSA_ILi64EEESG_NSA_ILi128EEEEEENS_12float_e4m3_tENS5_IJlSB_lEEESJ_SK_NS4_8TiledMMAINS4_8MMA_AtomIJNS4_4SM904GMMA30MMA_64x64x32_F32E4M3E4M3_SS_TNILNSO_7ScaleInE1ELSQ_1EEEEEENS4_6LayoutINS5_IJSB_SB_SB_EEENS5_IJNSA_ILi0EEESV_SV_EEEEENS5_IJNS4_10UnderscoreESY_SY_EEEEENS4_23SM90_TMA_LOAD_MULTICASTENS4_14ComposedLayoutINS4_7SwizzleILi3ELi4ELi3EEENS4_18smem_ptr_flag_bitsILi8EEENST_INS5_IJNSA_ILi8EEESH_EEENS5_IJSH_SB_EEEEEEEvNS4_8identityENS4_13SM90_TMA_LOADES1B_vS1C_EENS_8epilogue10collective6detail29Sm90TmaWarpSpecializedAdapterINS1G_15DefaultEpilogueISJ_SK_SK_NS1F_6thread17LinearCombinationISJ_Li1EffLNS1K_9ScaleType4KindE0ELNS_15FloatRoundStyleE2ESJ_EENS1_15EpilogueDefaultEEEEEvvEEEEvNT_6ParamsE --------------------------
	.section	.text._ZN7cutlass13device_kernelINS_4gemm6kernel13GemmUniversalIN4cute5tupleIJiiiiEEENS1_10collective13CollectiveMmaINS1_37MainloopSm90TmaGmmaWarpSpecializedFP8ILi14ENS5_IJNS4_1CILi1EEENSA_ILi4EEESB_EEENS1_32KernelTmaWarpSpecializedPingpongEEENS5_IJNSA_ILi64EEESG_NSA_ILi128EEEEEENS_12float_e4m3_tENS5_IJlSB_lEEESJ_SK_NS4_8TiledMMAINS4_8MMA_AtomIJNS4_4SM904GMMA30MMA_64x64x32_F32E4M3E4M3_SS_TNILNSO_7ScaleInE1ELSQ_1EEEEEENS4_6LayoutINS5_IJSB_SB_SB_EEENS5_IJNSA_ILi0EEESV_SV_EEEEENS5_IJNS4_10UnderscoreESY_SY_EEEEENS4_23SM90_TMA_LOAD_MULTICASTENS4_14ComposedLayoutINS4_7SwizzleILi3ELi4ELi3EEENS4_18smem_ptr_flag_bitsILi8EEENST_INS5_IJNSA_ILi8EEESH_EEENS5_IJSH_SB_EEEEEEEvNS4_8identityENS4_13SM90_TMA_LOADES1B_vS1C_EENS_8epilogue10collective6detail29Sm90TmaWarpSpecializedAdapterINS1G_15DefaultEpilogueISJ_SK_SK_NS1F_6thread17LinearCombinationISJ_Li1EffLNS1K_9ScaleType4KindE0ELNS_15FloatRoundStyleE2ESJ_EENS1_15EpilogueDefaultEEEEEvvEEEEvNT_6ParamsE,"ax",@progbits
	.align	128
.text._ZN7cutlass13device_kernelINS_4gemm6kernel13GemmUniversalIN4cute5tupleIJiiiiEEENS1_10collective13CollectiveMmaINS1_37MainloopSm90TmaGmmaWarpSpecializedFP8ILi14ENS5_IJNS4_1CILi1EEENSA_ILi4EEESB_EEENS1_32KernelTmaWarpSpecializedPingpongEEENS5_IJNSA_ILi64EEESG_NSA_ILi128EEEEEENS_12float_e4m3_tENS5_IJlSB_lEEESJ_SK_NS4_8TiledMMAINS4_8MMA_AtomIJNS4_4SM904GMMA30MMA_64x64x32_F32E4M3E4M3_SS_TNILNSO_7ScaleInE1ELSQ_1EEEEEENS4_6LayoutINS5_IJSB_SB_SB_EEENS5_IJNSA_ILi0EEESV_SV_EEEEENS5_IJNS4_10UnderscoreESY_SY_EEEEENS4_23SM90_TMA_LOAD_MULTICASTENS4_14ComposedLayoutINS4_7SwizzleILi3ELi4ELi3EEENS4_18smem_ptr_flag_bitsILi8EEENST_INS5_IJNSA_ILi8EEESH_EEENS5_IJSH_SB_EEEEEEEvNS4_8identityENS4_13SM90_TMA_LOADES1B_vS1C_EENS_8epilogue10collective6detail29Sm90TmaWarpSpecializedAdapterINS1G_15DefaultEpilogueISJ_SK_SK_NS1F_6thread17LinearCombinationISJ_Li1EffLNS1K_9ScaleType4KindE0ELNS_15FloatRoundStyleE2ESJ_EENS1_15EpilogueDefaultEEEEEvvEEEEvNT_6ParamsE:
        .type           _ZN7cutlass13device_kernelINS_4gemm6kernel13GemmUniversalIN4cute5tupleIJiiiiEEENS1_10collective13CollectiveMmaINS1_37MainloopSm90TmaGmmaWarpSpecializedFP8ILi14ENS5_IJNS4_1CILi1EEENSA_ILi4EEESB_EEENS1_32KernelTmaWarpSpecializedPingpongEEENS5_IJNSA_ILi64EEESG_NSA_ILi128EEEEEENS_12float_e4m3_tENS5_IJlSB_lEEESJ_SK_NS4_8TiledMMAINS4_8MMA_AtomIJNS4_4SM904GMMA30MMA_64x64x32_F32E4M3E4M3_SS_TNILNSO_7ScaleInE1ELSQ_1EEEEEENS4_6LayoutINS5_IJSB_SB_SB_EEENS5_IJNSA_ILi0EEESV_SV_EEEEENS5_IJNS4_10UnderscoreESY_SY_EEEEENS4_23SM90_TMA_LOAD_MULTICASTENS4_14ComposedLayoutINS4_7SwizzleILi3ELi4ELi3EEENS4_18smem_ptr_flag_bitsILi8EEENST_INS5_IJNSA_ILi8EEESH_EEENS5_IJSH_SB_EEEEEEEvNS4_8identityENS4_13SM90_TMA_LOADES1B_vS1C_EENS_8epilogue10collective6detail29Sm90TmaWarpSpecializedAdapterINS1G_15DefaultEpilogueISJ_SK_SK_NS1F_6thread17LinearCombinationISJ_Li1EffLNS1K_9ScaleType4KindE0ELNS_15FloatRoundStyleE2ESJ_EENS1_15EpilogueDefaultEEEEEvvEEEEvNT_6ParamsE,@function
        .size           _ZN7cutlass13device_kernelINS_4gemm6kernel13GemmUniversalIN4cute5tupleIJiiiiEEENS1_10collective13CollectiveMmaINS1_37MainloopSm90TmaGmmaWarpSpecializedFP8ILi14ENS5_IJNS4_1CILi1EEENSA_ILi4EEESB_EEENS1_32KernelTmaWarpSpecializedPingpongEEENS5_IJNSA_ILi64EEESG_NSA_ILi128EEEEEENS_12float_e4m3_tENS5_IJlSB_lEEESJ_SK_NS4_8TiledMMAINS4_8MMA_AtomIJNS4_4SM904GMMA30MMA_64x64x32_F32E4M3E4M3_SS_TNILNSO_7ScaleInE1ELSQ_1EEEEEENS4_6LayoutINS5_IJSB_SB_SB_EEENS5_IJNSA_ILi0EEESV_SV_EEEEENS5_IJNS4_10UnderscoreESY_SY_EEEEENS4_23SM90_TMA_LOAD_MULTICASTENS4_14ComposedLayoutINS4_7SwizzleILi3ELi4ELi3EEENS4_18smem_ptr_flag_bitsILi8EEENST_INS5_IJNSA_ILi8EEESH_EEENS5_IJSH_SB_EEEEEEEvNS4_8identityENS4_13SM90_TMA_LOADES1B_vS1C_EENS_8epilogue10collective6detail29Sm90TmaWarpSpecializedAdapterINS1G_15DefaultEpilogueISJ_SK_SK_NS1F_6thread17LinearCombinationISJ_Li1EffLNS1K_9ScaleType4KindE0ELNS_15FloatRoundStyleE2ESJ_EENS1_15EpilogueDefaultEEEEEvvEEEEvNT_6ParamsE,(.L_x_167 - _ZN7cutlass13device_kernelINS_4gemm6kernel13GemmUniversalIN4cute5tupleIJiiiiEEENS1_10collective13CollectiveMmaINS1_37MainloopSm90TmaGmmaWarpSpecializedFP8ILi14ENS5_IJNS4_1CILi1EEENSA_ILi4EEESB_EEENS1_32KernelTmaWarpSpecializedPingpongEEENS5_IJNSA_ILi64EEESG_NSA_ILi128EEEEEENS_12float_e4m3_tENS5_IJlSB_lEEESJ_SK_NS4_8TiledMMAINS4_8MMA_AtomIJNS4_4SM904GMMA30MMA_64x64x32_F32E4M3E4M3_SS_TNILNSO_7ScaleInE1ELSQ_1EEEEEENS4_6LayoutINS5_IJSB_SB_SB_EEENS5_IJNSA_ILi0EEESV_SV_EEEEENS5_IJNS4_10UnderscoreESY_SY_EEEEENS4_23SM90_TMA_LOAD_MULTICASTENS4_14ComposedLayoutINS4_7SwizzleILi3ELi4ELi3EEENS4_18smem_ptr_flag_bitsILi8EEENST_INS5_IJNSA_ILi8EEESH_EEENS5_IJSH_SB_EEEEEEEvNS4_8identityENS4_13SM90_TMA_LOADES1B_vS1C_EENS_8epilogue10collective6detail29Sm90TmaWarpSpecializedAdapterINS1G_15DefaultEpilogueISJ_SK_SK_NS1F_6thread17LinearCombinationISJ_Li1EffLNS1K_9ScaleType4KindE0ELNS_15FloatRoundStyleE2ESJ_EENS1_15EpilogueDefaultEEEEEvvEEEEvNT_6ParamsE)
        .other          _ZN7cutlass13device_kernelINS_4gemm6kernel13GemmUniversalIN4cute5tupleIJiiiiEEENS1_10collective13CollectiveMmaINS1_37MainloopSm90TmaGmmaWarpSpecializedFP8ILi14ENS5_IJNS4_1CILi1EEENSA_ILi4EEESB_EEENS1_32KernelTmaWarpSpecializedPingpongEEENS5_IJNSA_ILi64EEESG_NSA_ILi128EEEEEENS_12float_e4m3_tENS5_IJlSB_lEEESJ_SK_NS4_8TiledMMAINS4_8MMA_AtomIJNS4_4SM904GMMA30MMA_64x64x32_F32E4M3E4M3_SS_TNILNSO_7ScaleInE1ELSQ_1EEEEEENS4_6LayoutINS5_IJSB_SB_SB_EEENS5_IJNSA_ILi0EEESV_SV_EEEEENS5_IJNS4_10UnderscoreESY_SY_EEEEENS4_23SM90_TMA_LOAD_MULTICASTENS4_14ComposedLayoutINS4_7SwizzleILi3ELi4ELi3EEENS4_18smem_ptr_flag_bitsILi8EEENST_INS5_IJNSA_ILi8EEESH_EEENS5_IJSH_SB_EEEEEEEvNS4_8identityENS4_13SM90_TMA_LOADES1B_vS1C_EENS_8epilogue10collective6detail29Sm90TmaWarpSpecializedAdapterINS1G_15DefaultEpilogueISJ_SK_SK_NS1F_6thread17LinearCombinationISJ_Li1EffLNS1K_9ScaleType4KindE0ELNS_15FloatRoundStyleE2ESJ_EENS1_15EpilogueDefaultEEEEEvvEEEEvNT_6ParamsE,@"STO_CUDA_ENTRY STV_DEFAULT"
_ZN7cutlass13device_kernelINS_4gemm6kernel13GemmUniversalIN4cute5tupleIJiiiiEEENS1_10collective13CollectiveMmaINS1_37MainloopSm90TmaGmmaWarpSpecializedFP8ILi14ENS5_IJNS4_1CILi1EEENSA_ILi4EEESB_EEENS1_32KernelTmaWarpSpecializedPingpongEEENS5_IJNSA_ILi64EEESG_NSA_ILi128EEEEEENS_12float_e4m3_tENS5_IJlSB_lEEESJ_SK_NS4_8TiledMMAINS4_8MMA_AtomIJNS4_4SM904GMMA30MMA_64x64x32_F32E4M3E4M3_SS_TNILNSO_7ScaleInE1ELSQ_1EEEEEENS4_6LayoutINS5_IJSB_SB_SB_EEENS5_IJNSA_ILi0EEESV_SV_EEEEENS5_IJNS4_10UnderscoreESY_SY_EEEEENS4_23SM90_TMA_LOAD_MULTICASTENS4_14ComposedLayoutINS4_7SwizzleILi3ELi4ELi3EEENS4_18smem_ptr_flag_bitsILi8EEENST_INS5_IJNSA_ILi8EEESH_EEENS5_IJSH_SB_EEEEEEEvNS4_8identityENS4_13SM90_TMA_LOADES1B_vS1C_EENS_8epilogue10collective6detail29Sm90TmaWarpSpecializedAdapterINS1G_15DefaultEpilogueISJ_SK_SK_NS1F_6thread17LinearCombinationISJ_Li1EffLNS1K_9ScaleType4KindE0ELNS_15FloatRoundStyleE2ESJ_EENS1_15EpilogueDefaultEEEEEvvEEEEvNT_6ParamsE:
[----:B------:R-:W-:Y:S01]  /*0000*/  LDC R1, c[0x0][0x28] ;  /* 0x00000a00ff017b82 */ /* 0x000fe20000000800 */
[----:B------:R-:W0:Y:S01]  /*0010*/  S2R R11, SR_TID.X ;  /* 0x00000000000b7919 */ /* 0x000e220000002100 */
[----:B------:R-:W-:Y:S01]  /*0020*/  ELECT P0, URZ, PT ;  /* 0x00000000003f782f */ /* 0x000fe20003800000 */
[----:B------:R-:W-:Y:S01]  /*0030*/  BSSY B0, `(.L_x_0) ;  /* 0x000000f000007945 */ /* 0x000fe20003800000 */
[--C-:B0-----:R-:W-:Y:S02]  /*0040*/  SHF.R.U32.HI R0, RZ, 0x5, R11.reuse ;  /* 0x00000005ff007819 */ /* 0x101fe4000001160b */
[----:B------:R-:W-:-:S03]  /*0050*/  SHF.R.U32.HI R5, RZ, 0x7, R11 ;  /* 0x00000007ff057819 */ /* 0x000fc6000001160b */
[----:B------:R-:W0:Y:S04]  /*0060*/  SHFL.IDX PT, R2, R0, RZ, 0x1f ;  /* 0x00001fff00027589 */ /* 0x000e2800000e0000 */
[----:B------:R1:W2:Y:S01]  /*0070*/  SHFL.IDX PT, R6, R5, RZ, 0x1f ;  /* 0x00001fff05067589 */ /* 0x0002a200000e0000 */
[----:B0-----:R-:W-:-:S13]  /*0080*/  ISETP.NE.OR P0, PT, R2, RZ, !P0 ;  /* 0x000000ff0200720c */ /* 0x001fda0004705670 */
[----:B-12---:R-:W-:Y:S05]  /*0090*/  @P0 BRA `(.L_x_1) ;  /* 0x0000000000200947 */ /* 0x006fea0003800000 */
[----:B------:R-:W-:Y:S02]  /*00a0*/  ULDC.64 UR4, c[0x0][0x198] ;  /* 0x0000660000047ab9 */ /* 0x000fe40000000a00 */
[----:B------:R-:W-:Y:S02]  /*00b0*/  UIADD3 UR6, UP0, UR4, 0xf0, URZ ;  /* 0x000000f004067890 */ /* 0x000fe4000ff1e03f */
[----:B------:R-:W-:Y:S02]  /*00c0*/  UIADD3 UR4, UP1, UR4, 0x1f0, URZ ;  /* 0x000001f004047890 */ /* 0x000fe4000ff3e03f */
[----:B------:R-:W-:Y:S02]  /*00d0*/  UIADD3.X UR7, URZ, UR5, URZ, UP0, !UPT ;  /* 0x000000053f077290 */ /* 0x000fe400087fe43f */
[----:B------:R-:W-:-:S07]  /*00e0*/  UIADD3.X UR5, URZ, UR5, URZ, UP1, !UPT ;  /* 0x000000053f057290 */ /* 0x000fce0008ffe43f */
[----:B------:R0:W-:Y:S02]  /*00f0*/  UTMACCTL.PF [UR6] ;  /* 0x00000000060079b9 */ /* 0x0001e40008040000 */
[----:B------:R0:W-:Y:S02]  /*0100*/  UTMACCTL.PF [UR4] ;  /* 0x00000000040079b9 */ /* 0x0001e40008040000 */
[----:B0-----:R-:W-:Y:S01]  /*0110*/  NOP ;  /* 0x0000000000007918 */ /* 0x001fe20000000000 */
.L_x_1:
[----:B------:R-:W-:Y:S05]  /*0120*/  BSYNC B0 ;  /* 0x0000000000007941 */ /* 0x000fea0003800000 */
.L_x_0:
[----:B------:R-:W0:Y:S01]  /*0130*/  SHFL.IDX PT, R7, R0, RZ, 0x1f ;  /* 0x00001fff00077589 */ /* 0x000e2200000e0000 */
[----:B------:R-:W-:Y:S02]  /*0140*/  SHF.R.S32.HI R4, RZ, 0x1f, R11 ;  /* 0x0000001fff047819 */ /* 0x000fe4000001140b */
[----:B0-----:R-:W-:-:S13]  /*0150*/  ISETP.NE.AND P0, PT, R7, RZ, PT ;  /* 0x000000ff0700720c */ /* 0x001fda0003f05270 */
[----:B------:R-:W-:Y:S05]  /*0160*/  @P0 BRA `(.L_x_2) ;  /* 0x0000000000b40947 */ /* 0x000fea0003800000 */
[----:B------:R-:W-:Y:S01]  /*0170*/  ELECT P0, URZ, PT ;  /* 0x00000000003f782f */ /* 0x000fe20003800000 */
[----:B------:R-:W-:-:S12]  /*0180*/  BSSY B0, `(.L_x_2) ;  /* 0x000002b000007945 */ /* 0x000fd80003800000 */
[----:B------:R-:W-:Y:S05]  /*0190*/  @!P0 BRA `(.L_x_3) ;  /* 0x0000000000a48947 */ /* 0x000fea0003800000 */
[----:B------:R-:W0:Y:S01]  /*01a0*/  S2UR UR8, SR_CgaCtaId ;  /* 0x00000000000879c3 */ /* 0x000e220000008800 */
[----:B------:R-:W-:Y:S01]  /*01b0*/  UMOV UR4, 0x400 ;  /* 0x0000040000047882 */ /* 0x000fe20000000000 */
[----:B------:R-:W-:Y:S01]  /*01c0*/  UMOV UR5, 0x1 ;  /* 0x0000000100057882 */ /* 0x000fe20000000000 */
[----:B------:R-:W-:Y:S02]  /*01d0*/  UMOV UR6, 0x4 ;  /* 0x0000000400067882 */ /* 0x000fe40000000000 */
[----:B------:R-:W-:-:S04]  /*01e0*/  UIADD3 UR6, -UR6, 0x100000, URZ ;  /* 0x0010000006067890 */ /* 0x000fc8000fffe13f */
[----:B------:R-:W-:Y:S02]  /*01f0*/  USHF.L.U32 UR7, UR6, 0xb, URZ ;  /* 0x0000000b06077899 */ /* 0x000fe4000800063f */
[----:B------:R-:W-:Y:S02]  /*0200*/  USHF.L.U32 UR6, UR6, 0x1, URZ ;  /* 0x0000000106067899 */ /* 0x000fe4000800063f */
[----:B0-----:R-:W-:Y:S02]  /*0210*/  ULEA UR8, UR8, UR4, 0x18 ;  /* 0x0000000408087291 */ /* 0x001fe4000f8ec03f */
[----:B------:R-:W-:-:S04]  /*0220*/  UIADD3 UR4, -UR5, 0x100000, URZ ;  /* 0x0010000005047890 */ /* 0x000fc8000fffe13f */
[----:B------:R-:W-:Y:S02]  /*0230*/  USHF.L.U32 UR5, UR4, 0xb, URZ ;  /* 0x0000000b04057899 */ /* 0x000fe4000800063f */
[----:B------:R-:W-:Y:S01]  /*0240*/  USHF.L.U32 UR4, UR4, 0x1, URZ ;  /* 0x0000000104047899 */ /* 0x000fe2000800063f */
[----:B------:R-:W0:Y:S11]  /*0250*/  FENCE.VIEW.ASYNC.S ;  /* 0x00000000000073c6 */ /* 0x000e360000000000 */
[----:B0-----:R0:W1:Y:S01]  /*0260*/  SYNCS.EXCH.64 URZ, [UR8], UR4 ;  /* 0x00000004083f75b2 */ /* 0x0010620008000100 */
[----:B------:R0:W2:Y:S01]  /*0270*/  SYNCS.EXCH.64 URZ, [UR8+0x70], UR6 ;  /* 0x00007006083f75b2 */ /* 0x0000a20008000100 */
[----:B------:R0:W3:Y:S01]  /*0280*/  SYNCS.EXCH.64 URZ, [UR8+0x8], UR4 ;  /* 0x00000804083f75b2 */ /* 0x0000e20008000100 */
[----:B------:R0:W4:Y:S01]  /*0290*/  SYNCS.EXCH.64 URZ, [UR8+0x78], UR6 ;  /* 0x00007806083f75b2 */ /* 0x0001220008000100 */
[----:B------:R0:W0:Y:S01]  /*02a0*/  SYNCS.EXCH.64 URZ, [UR8+0x10], UR4 ;  /* 0x00001004083f75b2 */ /* 0x0000220008000100 */
        /* <DEDUP_REMOVED lines=23> */
[----:B-1234-:R-:W-:Y:S01]  /*0420*/  NOP ;  /* 0x0000000000007918 */ /* 0x01efe20000000000 */
.L_x_3:
[----:B0-----:R-:W-:Y:S05]  /*0430*/  BSYNC B0 ;  /* 0x0000000000007941 */ /* 0x001fea0003800000 */
.L_x_2:
[----:B------:R-:W0:Y:S01]  /*0440*/  SHFL.IDX PT, R9, R0, RZ, 0x1f ;  /* 0x00001fff00097589 */ /* 0x000e2200000e0000 */
[----:B------:R-:W-:Y:S01]  /*0450*/  LEA.HI R4, R4, R11, RZ, 0x7 ;  /* 0x0000000b04047211 */ /* 0x000fe200078f38ff */
[----:B------:R-:W1:Y:S01]  /*0460*/  S2UR UR13, SR_CTAID.X ;  /* 0x00000000000d79c3 */ /* 0x000e620000002500 */
[----:B------:R-:W-:Y:S01]  /*0470*/  ELECT P0, URZ, PT ;  /* 0x00000000003f782f */ /* 0x000fe20003800000 */
[----:B------:R2:W3:Y:S01]  /*0480*/  SHFL.IDX PT, R8, R0, RZ, 0x1f ;  /* 0x00001fff00087589 */ /* 0x0004e200000e0000 */
[----:B------:R-:W-:Y:S02]  /*0490*/  LOP3.LUT R4, R4, 0xffffff80, RZ, 0xc0, !PT ;  /* 0xffffff8004047812 */ /* 0x000fe400078ec0ff */
[----:B------:R-:W-:Y:S01]  /*04a0*/  ELECT P1, URZ, PT ;  /* 0x00000000003f782f */ /* 0x000fe20003820000 */
[----:B------:R-:W-:Y:S01]  /*04b0*/  NOP ;  /* 0x0000000000007918 */ /* 0x000fe20000000000 */
[----:B------:R-:W4:Y:S01]  /*04c0*/  S2R R14, SR_CTAID.Y ;  /* 0x00000000000e7919 */ /* 0x000f220000002600 */
[----:B------:R-:W-:Y:S01]  /*04d0*/  ULDC UR4, c[0x0][0x150] ;  /* 0x0000540000047ab9 */ /* 0x000fe20000000800 */
[----:B------:R-:W-:Y:S01]  /*04e0*/  IMAD.IADD R10, R11, 0x1, -R4 ;  /* 0x000000010b0a7824 */ /* 0x000fe200078e0a04 */
[----:B------:R-:W5:Y:S01]  /*04f0*/  LDC R12, c[0x0][0x140] ;  /* 0x00005000ff0c7b82 */ /* 0x000f620000000800 */
[----:B------:R4:W4:Y:S01]  /*0500*/  SHFL.IDX PT, R13, R5, RZ, 0x1f ;  /* 0x00001fff050d7589 */ /* 0x00092200000e0000 */
[----:B--2---:R-:W-:Y:S01]  /*0510*/  SHF.R.S32.HI R0, RZ, 0x1f, R7 ;  /* 0x0000001fff007819 */ /* 0x004fe20000011407 */
[----:B------:R-:W-:Y:S01]  /*0520*/  UMOV UR12, 0x80 ;  /* 0x00000080000c7882 */ /* 0x000fe20000000000 */
[----:B------:R-:W-:Y:S01]  /*0530*/  SHF.R.S32.HI R23, RZ, 0x1f, R10 ;  /* 0x0000001fff177819 */ /* 0x000fe2000001140a */
[----:B------:R-:W-:Y:S01]  /*0540*/  NOP ;  /* 0x0000000000007918 */ /* 0x000fe20000000000 */
[----:B------:R-:W-:Y:S01]  /*0550*/  LEA.HI R0, R0, R7, RZ, 0x2 ;  /* 0x0000000700007211 */ /* 0x000fe200078f10ff */
[----:B------:R-:W-:Y:S01]  /*0560*/  VIADD R40, R6, 0xffffffff ;  /* 0xffffffff06287836 */ /* 0x000fe20000000000 */
[----:B------:R-:W-:Y:S01]  /*0570*/  LEA.HI R3, R23, R10, RZ, 0x3 ;  /* 0x0000000a17037211 */ /* 0x000fe200078f18ff */
[----:B------:R-:W2:Y:S01]  /*0580*/  LDC R25, c[0x0][0x148] ;  /* 0x00005200ff197b82 */ /* 0x000ea20000000800 */
[----:B------:R-:W-:-:S02]  /*0590*/  LOP3.LUT R0, R0, 0x3ffffffc, RZ, 0xc0, !PT ;  /* 0x3ffffffc00007812 */ /* 0x000fc400078ec0ff */
[--C-:B------:R-:W-:Y:S02]  /*05a0*/  SHF.R.S32.HI R4, RZ, 0x3, R3.reuse ;  /* 0x00000003ff047819 */ /* 0x100fe40000011403 */
[----:B0-----:R-:W-:Y:S01]  /*05b0*/  ISETP.NE.OR P0, PT, R9, RZ, !P0 ;  /* 0x000000ff0900720c */ /* 0x001fe20004705670 */
[----:B------:R-:W-:Y:S01]  /*05c0*/  IMAD.IADD R0, R7, 0x1, -R0 ;  /* 0x0000000107007824 */ /* 0x000fe200078e0a00 */
[----:B------:R-:W-:Y:S02]  /*05d0*/  SHF.R.S32.HI R3, RZ, 0x1f, R3 ;  /* 0x0000001fff037819 */ /* 0x000fe40000011403 */
[----:B---3--:R-:W-:Y:S02]  /*05e0*/  ISETP.NE.OR P1, PT, R8, RZ, !P1 ;  /* 0x000000ff0800720c */ /* 0x008fe40004f25670 */
[----:B------:R-:W-:Y:S01]  /*05f0*/  LEA.HI R3, R3, R4, RZ, 0x2 ;  /* 0x0000000403037211 */ /* 0x000fe200078f10ff */
[----:B------:R-:W0:Y:S01]  /*0600*/  LDC R8, c[0x0][0x144] ;  /* 0x00005100ff087b82 */ /* 0x000e220000000800 */
[----:B------:R-:W-:-:S02]  /*0610*/  ISETP.GE.U32.AND P5, PT, R40, 0x2, PT ;  /* 0x000000022800780c */ /* 0x000fc40003fa6070 */
[----:B------:R-:W-:Y:S02]  /*0620*/  LOP3.LUT R9, R3, 0xfffffffc, RZ, 0xc0, !PT ;  /* 0xfffffffc03097812 */ /* 0x000fe400078ec0ff */
[----:B------:R-:W-:Y:S01]  /*0630*/  SHF.R.S32.HI R3, RZ, 0x1f, R2 ;  /* 0x0000001fff037819 */ /* 0x000fe20000011402 */
[----:B------:R-:W-:Y:S01]  /*0640*/  VOTEU.ALL UP0, P0 ;  /* 0x00000000003f7886 */ /* 0x000fe20000000000 */
[----:B-----5:R-:W-:Y:S01]  /*0650*/  ISETP.EQ.U32.AND P3, PT, R12, 0x1, PT ;  /* 0x000000010c00780c */ /* 0x020fe20003f62070 */
[----:B------:R-:W-:Y:S01]  /*0660*/  IMAD.IADD R9, R4, 0x1, -R9 ;  /* 0x0000000104097824 */ /* 0x000fe200078e0a09 */
[----:B-1----:R-:W-:Y:S01]  /*0670*/  I2FP.F32.U32 R4, UR13 ;  /* 0x0000000d00047c45 */ /* 0x002fe20008201000 */
[----:B------:R-:W-:Y:S01]  /*0680*/  VOTEU.ALL UP1, P1 ;  /* 0x00000000003f7886 */ /* 0x000fe20000820000 */
[----:B------:R-:W1:Y:S01]  /*0690*/  @!UP0 S2UR UR7, SR_CgaCtaId ;  /* 0x00000000000789c3 */ /* 0x000e620000008800 */
[----:B----4-:R-:W-:Y:S01]  /*06a0*/  I2FP.F32.U32 R5, R14 ;  /* 0x0000000e00057245 */ /* 0x010fe20000201000 */
[----:B------:R-:W-:-:S02]  /*06b0*/  IMAD R0, R0, 0x4, R9 ;  /* 0x0000000400007824 */ /* 0x000fc400078e0209 */
[----:B------:R-:W-:Y:S01]  /*06c0*/  FMUL R4, R4, UR4 ;  /* 0x0000000404047c20 */ /* 0x000fe20008400000 */
[----:B------:R-:W-:Y:S01]  /*06d0*/  ULDC UR4, c[0x0][0x154] ;  /* 0x0000550000047ab9 */ /* 0x000fe20000000800 */
[----:B------:R-:W-:Y:S01]  /*06e0*/  LEA.HI R3, R3, R2, RZ, 0x2 ;  /* 0x0000000203037211 */ /* 0x000fe200078f10ff */
[----:B------:R-:W-:Y:S01]  /*06f0*/  FMUL R5, R5, UR4 ;  /* 0x0000000405057c20 */ /* 0x000fe20008400000 */
[----:B------:R-:W-:Y:S01]  /*0700*/  UMOV UR4, 0x20 ;  /* 0x0000002000047882 */ /* 0x000fe20000000000 */
[----:B------:R-:W3:Y:S01]  /*0710*/  @!UP1 S2UR UR10, SR_CgaCtaId ;  /* 0x00000000000a99c3 */ /* 0x000ee20000008800 */
[----:B------:R-:W4:Y:S01]  /*0720*/  F2I.U32.TRUNC.NTZ R4, R4 ;  /* 0x0000000400047305 */ /* 0x000f22000020f000 */
[----:B------:R-:W-:Y:S01]  /*0730*/  LOP3.LUT R3, R3, 0xfffffffc, RZ, 0xc0, !PT ;  /* 0xfffffffc03037812 */ /* 0x000fe200078ec0ff */
[----:B------:R-:W-:Y:S01]  /*0740*/  @!UP0 UMOV UR6, 0x400 ;  /* 0x0000040000068882 */ /* 0x000fe20000000000 */
[----:B------:R-:W-:-:S04]  /*0750*/  @!UP0 UIADD3 UR4, -UR4, 0x100000, URZ ;  /* 0x0010000004048890 */ /* 0x000fc8000fffe13f */
[----:B------:R-:W-:Y:S02]  /*0760*/  @!UP0 USHF.L.U32 UR5, UR4, 0xb, URZ ;  /* 0x0000000b04058899 */ /* 0x000fe4000800063f */
[----:B------:R-:W-:Y:S01]  /*0770*/  @!UP0 USHF.L.U32 UR4, UR4, 0x1, URZ ;  /* 0x0000000104048899 */ /* 0x000fe2000800063f */
[----:B------:R-:W-:Y:S01]  /*0780*/  R2UR UR11, R13 ;  /* 0x000000000d0b72ca */ /* 0x000fe200000e0000 */
[----:B------:R-:W-:Y:S01]  /*0790*/  @!UP1 UMOV UR9, 0x400 ;  /* 0x0000040000099882 */ /* 0x000fe20000000000 */
[----:B------:R-:W-:Y:S01]  /*07a0*/  IMAD.IADD R22, R2, 0x1, -R3 ;  /* 0x0000000102167824 */ /* 0x000fe200078e0a03 */
[----:B------:R-:W-:Y:S01]  /*07b0*/  VOTEU.ALL UP2, P1 ;  /* 0x00000000003f7886 */ /* 0x000fe20000840000 */
[----:B------:R-:W5:Y:S01]  /*07c0*/  F2I.U32.TRUNC.NTZ R5, R5 ;  /* 0x0000000500057305 */ /* 0x000f62000020f000 */
[----:B------:R-:W-:Y:S01]  /*07d0*/  IMAD.SHL.U32 R3, R0, 0x4, RZ ;  /* 0x0000000400037824 */ /* 0x000fe200078e00ff */
[----:B------:R-:W-:Y:S01]  /*07e0*/  VOTEU.ALL UP3, P1 ;  /* 0x00000000003f7886 */ /* 0x000fe20000860000 */
[----:B------:R-:W-:Y:S01]  /*07f0*/  VOTEU.ALL UP4, P1 ;  /* 0x00000000003f7886 */ /* 0x000fe20000880000 */
[----:B------:R-:W-:Y:S01]  /*0800*/  VOTEU.ALL UP5, P1 ;  /* 0x00000000003f7886 */ /* 0x000fe200008a0000 */
[----:B------:R-:W-:Y:S01]  /*0810*/  ISETP.NE.AND P1, PT, R22, 0x3, PT ;  /* 0x000000031600780c */ /* 0x000fe20003f25270 */
[----:B-1----:R-:W-:Y:S01]  /*0820*/  @!UP0 ULEA UR8, UR7, UR6, 0x18 ;  /* 0x0000000607088291 */ /* 0x002fe2000f8ec03f */
[----:B------:R-:W-:Y:S01]  /*0830*/  LOP3.LUT R12, R0, 0xc, R3, 0x78, !PT ;  /* 0x0000000c000c7812 */ /* 0x000fe200078e7803 */
[----:B------:R-:W-:-:S04]  /*0840*/  @!UP1 UIADD3 UR6, -UR12, 0x100000, URZ ;  /* 0x001000000c069890 */ /* 0x000fc8000fffe13f */
[----:B------:R-:W-:Y:S02]  /*0850*/  @!UP1 USHF.L.U32 UR7, UR6, 0xb, URZ ;  /* 0x0000000b06079899 */ /* 0x000fe4000800063f */
[----:B------:R-:W-:Y:S01]  /*0860*/  @!UP1 USHF.L.U32 UR6, UR6, 0x1, URZ ;  /* 0x0000000106069899 */ /* 0x000fe2000800063f */
[----:B----4-:R-:W-:Y:S01]  /*0870*/  IMAD.MOV R7, RZ, RZ, -R4 ;  /* 0x000000ffff077224 */ /* 0x010fe200078e0a04 */
[----:B------:R-:W-:Y:S01]  /*0880*/  VOTEU.ALL UP0, P0 ;  /* 0x00000000003f7886 */ /* 0x000fe20000000000 */
[----:B------:R-:W-:Y:S02]  /*0890*/  ISETP.EQ.OR P1, PT, R22, RZ, !P1 ;  /* 0x000000ff1600720c */ /* 0x000fe40004f22670 */
[----:B0-----:R-:W-:Y:S01]  /*08a0*/  IMAD R24, R8, R7, UR13 ;  /* 0x0000000d08187e24 */ /* 0x001fe2000f8e0207 */
[----:B---3--:R-:W-:Y:S01]  /*08b0*/  @!UP1 ULEA UR9, UR10, UR9, 0x18 ;  /* 0x000000090a099291 */ /* 0x008fe2000f8ec03f */
[----:B-----5:R-:W-:Y:S01]  /*08c0*/  IMAD.MOV R26, RZ, RZ, -R5 ;  /* 0x000000ffff1a7224 */ /* 0x020fe200078e0a05 */
[----:B------:R-:W-:Y:S01]  /*08d0*/  VOTEU.ALL UP1, P0 ;  /* 0x00000000003f7886 */ /* 0x000fe20000020000 */
[----:B------:R-:W-:Y:S01]  /*08e0*/  LOP3.LUT P0, RZ, R10, 0x7, RZ, 0xc0, !PT ;  /* 0x000000070aff7812 */ /* 0x000fe2000780c0ff */
[----:B------:R-:W0:Y:S02]  /*08f0*/  FENCE.VIEW.ASYNC.S ;  /* 0x00000000000073c6 */ /* 0x000e240000000000 */
[----:B0-----:R0:W1:Y:S01]  /*0900*/  @!UP0 SYNCS.EXCH.64 URZ, [UR8+0x110], UR4 ;  /* 0x00011004083f85b2 */ /* 0x0010620008000100 */
[----:B--2---:R-:W-:Y:S01]  /*0910*/  IMAD R3, R25, R26, R14 ;  /* 0x0000001a19037224 */ /* 0x004fe200078e020e */
[----:B------:R-:W-:-:S02]  /*0920*/  ISETP.EQ.AND P1, PT, R6, RZ, P1 ;  /* 0x000000ff0600720c */ /* 0x000fc40000f22270 */
[----:B------:R-:W-:Y:S02]  /*0930*/  ISETP.LT.U32.AND P0, PT, R12, 0x4, !P0 ;  /* 0x000000040c00780c */ /* 0x000fe40004701070 */
[----:B------:R-:W-:Y:S02]  /*0940*/  ISETP.NE.AND P4, PT, R3, R12, PT ;  /* 0x0000000c0300720c */ /* 0x000fe40003f85270 */
[----:B------:R-:W-:Y:S02]  /*0950*/  SEL R7, RZ, 0x1, !P1 ;  /* 0x00000001ff077807 */ /* 0x000fe40004800000 */
[----:B------:R-:W-:Y:S02]  /*0960*/  ISETP.EQ.OR P4, PT, R24, RZ, !P4 ;  /* 0x000000ff1800720c */ /* 0x000fe40006782670 */
[----:B------:R-:W-:Y:S02]  /*0970*/  ISETP.NE.AND P2, PT, R6, RZ, PT ;  /* 0x000000ff0600720c */ /* 0x000fe40003f45270 */
[----:B------:R-:W-:Y:S01]  /*0980*/  PLOP3.LUT P0, PT, P0, P4, PT, 0x80, 0x0 ;  /* 0x000000000000781c */ /* 0x000fe20000709070 */
[----:B------:R0:W2:Y:S01]  /*0990*/  @!UP1 SYNCS.EXCH.64 URZ, [UR8+0x118], UR4 ;  /* 0x00011804083f95b2 */ /* 0x0000a20008000100 */
[----:B------:R-:W-:Y:S01]  /*09a0*/  NOP ;  /* 0x0000000000007918 */ /* 0x000fe20000000000 */
[----:B------:R-:W-:Y:S01]  /*09b0*/  SEL R7, R7, 0x2, P5 ;  /* 0x0000000207077807 */ /* 0x000fe20002800000 */
[----:B------:R0:W3:Y:S01]  /*09c0*/  @!UP2 SYNCS.EXCH.64 URZ, [UR9+0xf0], UR6 ;  /* 0x0000f006093fa5b2 */ /* 0x0000e20008000100 */
[----:B------:R0:W4:Y:S01]  /*09d0*/  @!UP3 SYNCS.EXCH.64 URZ, [UR9+0xf8], UR6 ;  /* 0x0000f806093fb5b2 */ /* 0x0001220008000100 */
[----:B------:R0:W0:Y:S01]  /*09e0*/  @!UP4 SYNCS.EXCH.64 URZ, [UR9+0x100], UR6 ;  /* 0x00010006093fc5b2 */ /* 0x0000220008000100 */
[----:B------:R0:W0:Y:S01]  /*09f0*/  @!UP5 SYNCS.EXCH.64 URZ, [UR9+0x108], UR6 ;  /* 0x00010806093fd5b2 */ /* 0x0000220008000100 */
[----:B------:R-:W-:Y:S01]  /*0a00*/  NOP ;  /* 0x0000000000007918 */ /* 0x000fe20000000000 */
[----:B------:R-:W-:Y:S05]  /*0a10*/  @!P3 BRA `(.L_x_4) ;  /* 0x000000000008b947 */ /* 0x000fea0003800000 */
[----:B01234-:R-:W-:Y:S01]  /*0a20*/  UCGABAR_ARV ;  /* 0x00000000000079c7 */ /* 0x01ffe20008000000 */
[----:B------:R-:W-:Y:S05]  /*0a30*/  BRA `(.L_x_5) ;  /* 0x0000000000047947 */ /* 0x000fea0003800000 */
.L_x_4:
[----:B01234-:R-:W-:Y:S01]  /*0a40*/  NOP ;  /* 0x0000000000007918 */ /* 0x01ffe20000000000 */
.L_x_5:
[----:B------:R-:W-:Y:S01]  /*0a50*/  ULDC.64 UR4, c[0x0][0x598] ;  /* 0x0001660000047ab9 */ /* 0x000fe20000000a00 */
[----:B------:R-:W-:Y:S01]  /*0a60*/  ULDC.64 UR20, c[0x0][0x208] ;  /* 0x0000820000147ab9 */ /* 0x000fe20000000a00 */
[----:B------:R-:W-:-:S04]  /*0a70*/  ISETP.NE.U32.AND P1, PT, RZ, UR4, PT ;  /* 0x00000004ff007c0c */ /* 0x000fc8000bf25070 */
[----:B------:R-:W-:-:S13]  /*0a80*/  ISETP.NE.AND.EX P1, PT, RZ, UR5, PT, P1 ;  /* 0x00000005ff007c0c */ /* 0x000fda000bf25310 */
[----:B------:R-:W-:Y:S05]  /*0a90*/  @!P1 BRA `(.L_x_6) ;  /* 0x00000000001c9947 */ /* 0x000fea0003800000 */
[----:B------:R-:W0:Y:S02]  /*0aa0*/  LDC.64 R2, c[0x0][0x598] ;  /* 0x00016600ff027b82 */ /* 0x000e240000000a00 */
[----:B0-----:R-:W2:Y:S02]  /*0ab0*/  LDG.E.64 R2, desc[UR20][R2.64] ;  /* 0x0000001402027981 */ /* 0x001ea4000c1e1b00 */
[----:B--2---:R-:W-:-:S04]  /*0ac0*/  ISETP.NE.U32.AND P1, PT, R2, RZ, PT ;  /* 0x000000ff0200720c */ /* 0x004fc80003f25070 */
[----:B------:R-:W-:-:S13]  /*0ad0*/  ISETP.NE.AND.EX P1, PT, R3, RZ, PT, P1 ;  /* 0x000000ff0300720c */ /* 0x000fda0003f25310 */
[----:B------:R-:W-:Y:S05]  /*0ae0*/  @!P1 BRA `(.L_x_6) ;  /* 0x0000000000089947 */ /* 0x000fea0003800000 */
[----:B------:R0:W5:Y:S01]  /*0af0*/  LD.E R13, desc[UR20][R2.64] ;  /* 0x00000014020d7980 */ /* 0x000162000c101900 */
[----:B------:R-:W-:Y:S05]  /*0b00*/  BRA `(.L_x_7) ;  /* 0x0000000000207947 */ /* 0x000fea0003800000 */
.L_x_6:
[----:B------:R-:W-:Y:S02]  /*0b10*/  ULDC.64 UR4, c[0x0][0x588] ;  /* 0x0001620000047ab9 */ /* 0x000fe40000000a00 */
[----:B------:R-:W-:-:S04]  /*0b20*/  ISETP.NE.U32.AND P1, PT, RZ, UR4, PT ;  /* 0x00000004ff007c0c */ /* 0x000fc8000bf25070 */
[----:B------:R-:W-:-:S13]  /*0b30*/  ISETP.NE.AND.EX P1, PT, RZ, UR5, PT, P1 ;  /* 0x00000005ff007c0c */ /* 0x000fda000bf25310 */
[----:B------:R-:W-:Y:S05]  /*0b40*/  @!P1 BRA `(.L_x_8) ;  /* 0x00000000000c9947 */ /* 0x000fea0003800000 */
[----:B------:R-:W0:Y:S02]  /*0b50*/  LDC.64 R2, c[0x0][0x588] ;  /* 0x00016200ff027b82 */ /* 0x000e240000000a00 */
[----:B0-----:R1:W5:Y:S01]  /*0b60*/  LDG.E R13, desc[UR20][R2.64] ;  /* 0x00000014020d7981 */ /* 0x001362000c1e1900 */
[----:B------:R-:W-:Y:S05]  /*0b70*/  BRA `(.L_x_7) ;  /* 0x0000000000047947 */ /* 0x000fea0003800000 */
.L_x_8:
[----:B------:R-:W2:Y:S02]  /*0b80*/  LDC R13, c[0x0][0x580] ;  /* 0x00016000ff0d7b82 */ /* 0x000ea40000000800 */
.L_x_7:
[----:B------:R-:W-:Y:S02]  /*0b90*/  ULDC.64 UR4, c[0x0][0x5a0] ;  /* 0x0001680000047ab9 */ /* 0x000fe40000000a00 */
[----:B------:R-:W-:-:S04]  /*0ba0*/  ISETP.NE.U32.AND P1, PT, RZ, UR4, PT ;  /* 0x00000004ff007c0c */ /* 0x000fc8000bf25070 */
[----:B------:R-:W-:-:S13]  /*0bb0*/  ISETP.NE.AND.EX P1, PT, RZ, UR5, PT, P1 ;  /* 0x00000005ff007c0c */ /* 0x000fda000bf25310 */
[----:B------:R-:W-:Y:S05]  /*0bc0*/  @!P1 BRA `(.L_x_9) ;  /* 0x00000000001c9947 */ /* 0x000fea0003800000 */
[----:B01----:R-:W0:Y:S02]  /*0bd0*/  LDC.64 R2, c[0x0][0x5a0] ;  /* 0x00016800ff027b82 */ /* 0x003e240000000a00 */
[----:B0-----:R-:W3:Y:S02]  /*0be0*/  LDG.E.64 R2, desc[UR20][R2.64] ;  /* 0x0000001402027981 */ /* 0x001ee4000c1e1b00 */
[----:B---3--:R-:W-:-:S04]  /*0bf0*/  ISETP.NE.U32.AND P1, PT, R2, RZ, PT ;  /* 0x000000ff0200720c */ /* 0x008fc80003f25070 */
[----:B------:R-:W-:-:S13]  /*0c00*/  ISETP.NE.AND.EX P1, PT, R3, RZ, PT, P1 ;  /* 0x000000ff0300720c */ /* 0x000fda0003f25310 */
[----:B------:R-:W-:Y:S05]  /*0c10*/  @!P1 BRA `(.L_x_9) ;  /* 0x0000000000089947 */ /* 0x000fea0003800000 */
[----:B------:R0:W5:Y:S01]  /*0c20*/  LD.E R16, desc[UR20][R2.64] ;  /* 0x0000001402107980 */ /* 0x000162000c101900 */
[----:B------:R-:W-:Y:S05]  /*0c30*/  BRA `(.L_x_10) ;  /* 0x0000000000207947 */ /* 0x000fea0003800000 */
.L_x_9:
[----:B------:R-:W-:Y:S02]  /*0c40*/  ULDC.64 UR4, c[0x0][0x590] ;  /* 0x0001640000047ab9 */ /* 0x000fe40000000a00 */
[----:B------:R-:W-:-:S04]  /*0c50*/  ISETP.NE.U32.AND P1, PT, RZ, UR4, PT ;  /* 0x00000004ff007c0c */ /* 0x000fc8000bf25070 */
[----:B------:R-:W-:-:S13]  /*0c60*/  ISETP.NE.AND.EX P1, PT, RZ, UR5, PT, P1 ;  /* 0x00000005ff007c0c */ /* 0x000fda000bf25310 */
[----:B------:R-:W-:Y:S05]  /*0c70*/  @!P1 BRA `(.L_x_11) ;  /* 0x00000000000c9947 */ /* 0x000fea0003800000 */
[----:B------:R-:W3:Y:S02]  /*0c80*/  LDC.64 R16, c[0x0][0x590] ;  /* 0x00016400ff107b82 */ /* 0x000ee40000000a00 */
[----:B---3--:R3:W5:Y:S01]  /*0c90*/  LDG.E R16, desc[UR20][R16.64] ;  /* 0x0000001410107981 */ /* 0x008762000c1e1900 */
[----:B------:R-:W-:Y:S05]  /*0ca0*/  BRA `(.L_x_10) ;  /* 0x0000000000047947 */ /* 0x000fea0003800000 */
.L_x_11:
[----:B------:R-:W4:Y:S02]  /*0cb0*/  LDC R16, c[0x0][0x584] ;  /* 0x00016100ff107b82 */ /* 0x000f240000000800 */
.L_x_10:
[----:B------:R-:W1:Y:S01]  /*0cc0*/  LDC R0, c[0x0][0x65c] ;  /* 0x00019700ff007b82 */ /* 0x000e620000000800 */
[----:B------:R-:W-:Y:S01]  /*0cd0*/  ULDC UR8, c[0x0][0x28c] ;  /* 0x0000a30000087ab9 */ /* 0x000fe20000000800 */
[----:B------:R-:W-:Y:S01]  /*0ce0*/  ISETP.NE.AND P1, PT, R6, 0x2, PT ;  /* 0x000000020600780c */ /* 0x000fe20003f25270 */
[----:B------:R-:W-:Y:S01]  /*0cf0*/  UIADD3 UR8, UR8, 0x7f, URZ ;  /* 0x0000007f08087890 */ /* 0x000fe2000fffe03f */
[----:B------:R-:W-:Y:S01]  /*0d00*/  IMAD.U32 R4, RZ, RZ, UR13 ;  /* 0x0000000dff047e24 */ /* 0x000fe2000f8e00ff */
[----:B------:R-:W-:Y:S01]  /*0d10*/  UMOV UR5, URZ ;  /* 0x0000003f00057c82 */ /* 0x000fe20008000000 */
[----:B------:R-:W-:Y:S01]  /*0d20*/  UMOV UR4, URZ ;  /* 0x0000003f00047c82 */ /* 0x000fe20008000000 */
[----:B------:R-:W-:-:S04]  /*0d30*/  USHF.R.S32.HI UR9, URZ, 0x1f, UR8 ;  /* 0x0000001f3f097899 */ /* 0x000fc80008011408 */
[----:B------:R-:W-:Y:S01]  /*0d40*/  ULEA.HI UR9, UR9, UR8, URZ, 0x7 ;  /* 0x0000000809097291 */ /* 0x000fe2000f8f383f */
[----:B-1----:R-:W-:-:S13]  /*0d50*/  ISETP.NE.AND P4, PT, R0, 0x1, PT ;  /* 0x000000010000780c */ /* 0x002fda0003f85270 */
[----:B0-----:R-:W0:Y:S01]  /*0d60*/  @P4 LDC R3, c[0x0][0x10] ;  /* 0x00000400ff034b82 */ /* 0x001e220000000800 */
[----:B------:R-:W-:Y:S02]  /*0d70*/  @P4 IMAD.MOV.U32 R15, RZ, RZ, RZ ;  /* 0x000000ffff0f4224 */ /* 0x000fe400078e00ff */
[----:B------:R-:W-:-:S05]  /*0d80*/  @P4 IMAD.MOV.U32 R5, RZ, RZ, RZ ;  /* 0x000000ffff054224 */ /* 0x000fca00078e00ff */
[----:B------:R-:W1:Y:S01]  /*0d90*/  @!P4 LDC R9, c[0x0][0xc] ;  /* 0x00000300ff09cb82 */ /* 0x000e620000000800 */
[----:B------:R-:W-:Y:S01]  /*0da0*/  ULDC UR6, c[0x0][0xc] ;  /* 0x0000030000067ab9 */ /* 0x000fe20000000800 */
[----:B------:R-:W-:Y:S02]  /*0db0*/  ULDC UR7, c[0x0][0x10] ;  /* 0x0000040000077ab9 */ /* 0x000fe40000000800 */
[----:B------:R-:W-:-:S04]  /*0dc0*/  UIMAD.WIDE.U32 UR6, UR6, UR7, URZ ;  /* 0x00000007060672a5 */ /* 0x000fc8000f8e003f */
[----:B------:R-:W3:Y:S01]  /*0dd0*/  LDC R8, c[0x0][0x14] ;  /* 0x00000500ff087b82 */ /* 0x000ee20000000800 */
[----:B0-----:R-:W-:Y:S01]  /*0de0*/  @P4 IMAD.WIDE.U32 R2, R3, UR13, R14 ;  /* 0x0000000d03024c25 */ /* 0x001fe2000f8e000e */
[----:B------:R-:W-:-:S03]  /*0df0*/  USHF.R.S32.HI UR13, URZ, 0x7, UR9 ;  /* 0x000000073f0d7899 */ /* 0x000fc60008011409 */
[----:B------:R-:W-:Y:S02]  /*0e00*/  @P4 IMAD.IADD R3, R3, 0x1, R5 ;  /* 0x0000000103034824 */ /* 0x000fe400078e0205 */
[----:B------:R-:W-:Y:S02]  /*0e10*/  IMAD.MOV.U32 R5, RZ, RZ, RZ ;  /* 0x000000ffff057224 */ /* 0x000fe400078e00ff */
[----:B-1----:R-:W-:-:S04]  /*0e20*/  @!P4 IMAD.WIDE.U32 R4, R14, R9, R4 ;  /* 0x000000090e04c225 */ /* 0x002fc800078e0004 */
[----:B------:R-:W-:Y:S02]  /*0e30*/  @!P4 IMAD.MOV.U32 R2, RZ, RZ, R4 ;  /* 0x000000ffff02c224 */ /* 0x000fe400078e0004 */
[C---:B---3--:R-:W-:Y:S02]  /*0e40*/  IMAD R17, R8.reuse, UR7, RZ ;  /* 0x0000000708117c24 */ /* 0x048fe4000f8e02ff */
[----:B------:R-:W-:Y:S01]  /*0e50*/  IMAD.WIDE.U32 R8, R8, UR6, RZ ;  /* 0x0000000608087c25 */ /* 0x000fe2000f8e00ff */
[----:B------:R-:W-:-:S03]  /*0e60*/  ULDC.64 UR6, c[0x0][0x650] ;  /* 0x0001940000067ab9 */ /* 0x000fc60000000a00 */
[----:B------:R-:W-:Y:S02]  /*0e70*/  @!P4 IMAD.MOV.U32 R3, RZ, RZ, R5 ;  /* 0x000000ffff03c224 */ /* 0x000fe400078e0005 */
[----:B------:R-:W-:Y:S01]  /*0e80*/  IMAD.IADD R0, R9, 0x1, R17 ;  /* 0x0000000109007824 */ /* 0x000fe200078e0211 */
[----:B------:R-:W-:Y:S06]  /*0e90*/  @P1 BRA `(.L_x_12) ;  /* 0x0000000000241947 */ /* 0x000fec0003800000 */
[----:B------:R-:W-:Y:S01]  /*0ea0*/  USHF.R.U32.HI UR4, URZ, 0x1, UR13 ;  /* 0x000000013f047899 */ /* 0x000fe2000801160d */
[----:B------:R-:W-:Y:S01]  /*0eb0*/  IADD3 R2, P1, R2, R8, RZ ;  /* 0x0000000802027210 */ /* 0x000fe20007f3e0ff */
[----:B------:R-:W-:Y:S02]  /*0ec0*/  UISETP.GE.U32.AND UP0, UPT, UR13, 0xe, UPT ;  /* 0x0000000e0d00788c */ /* 0x000fe4000bf06070 */
[----:B------:R-:W-:Y:S02]  /*0ed0*/  UIMAD.WIDE.U32 UR4, UR4, -0x6db6db6d, URZ ;  /* 0x92492493040478a5 */ /* 0x000fe4000f8e003f */
[----:B------:R-:W-:Y:S02]  /*0ee0*/  IMAD.X R3, R0, 0x1, R3, P1 ;  /* 0x0000000100037824 */ /* 0x000fe400008e0603 */
[----:B------:R-:W-:-:S03]  /*0ef0*/  USHF.R.U32.HI UR5, URZ, 0x2, UR5 ;  /* 0x000000023f057899 */ /* 0x000fc60008011605 */
[----:B------:R-:W-:Y:S02]  /*0f00*/  UMOV UR4, URZ ;  /* 0x0000003f00047c82 */ /* 0x000fe40008000000 */
[----:B------:R-:W-:Y:S02]  /*0f10*/  @UP0 ULOP3.LUT UR4, UR5, 0x1, URZ, 0xc0, !UPT ;  /* 0x0000000105040892 */ /* 0x000fe4000f8ec03f */
[----:B------:R-:W-:-:S12]  /*0f20*/  UIMAD UR5, UR5, -0xe, UR13 ;  /* 0xfffffff2050578a4 */ /* 0x000fd8000f8e020d */
.L_x_12:
[----:B------:R-:W-:Y:S01]  /*0f30*/  ISETP.GE.U32.AND P1, PT, R2, UR6, PT ;  /* 0x0000000602007c0c */ /* 0x000fe2000bf26070 */
[----:B------:R-:W-:Y:S01]  /*0f40*/  IMAD.MOV.U32 R6, RZ, RZ, -0x1 ;  /* 0xffffffffff067424 */ /* 0x000fe200078e00ff */
[----:B------:R-:W-:Y:S01]  /*0f50*/  PRMT R17, RZ, 0x7610, R17 ;  /* 0x00007610ff117816 */ /* 0x000fe20000000011 */
[----:B------:R-:W-:Y:S01]  /*0f60*/  IMAD.MOV.U32 R4, RZ, RZ, -0x1 ;  /* 0xffffffffff047424 */ /* 0x000fe200078e00ff */
[----:B------:R-:W-:Y:S01]  /*0f70*/  ISETP.GE.U32.AND.EX P1, PT, R3, UR7, PT, P1 ;  /* 0x0000000703007c0c */ /* 0x000fe2000bf26110 */
[----:B------:R-:W-:-:S12]  /*0f80*/  IMAD.MOV.U32 R5, RZ, RZ, -0x1 ;  /* 0xffffffffff057424 */ /* 0x000fd800078e00ff */
[----:B------:R-:W-:Y:S05]  /*0f90*/  @P1 BRA `(.L_x_13) ;  /* 0x0000000400241947 */ /* 0x000fea0003800000 */
[----:B------:R-:W0:Y:S01]  /*0fa0*/  LDC.64 R28, c[0x0][0x628] ;  /* 0x00018a00ff1c7b82 */ /* 0x000e220000000a00 */
[----:B------:R-:W-:Y:S02]  /*0fb0*/  IMAD.MOV.U32 R4, RZ, RZ, R2 ;  /* 0x000000ffff047224 */ /* 0x000fe400078e0002 */
[----:B------:R-:W-:-:S05]  /*0fc0*/  IMAD.MOV.U32 R5, RZ, RZ, R3 ;  /* 0x000000ffff057224 */ /* 0x000fca00078e0003 */
[----:B------:R-:W1:Y:S08]  /*0fd0*/  LDC R6, c[0x0][0x630] ;  /* 0x00018c00ff067b82 */ /* 0x000e700000000800 */
[----:B------:R-:W3:Y:S01]  /*0fe0*/  LDC.64 R30, c[0x0][0x620] ;  /* 0x00018800ff1e7b82 */ /* 0x000ee20000000a00 */
[----:B0-----:R-:W-:-:S04]  /*0ff0*/  ISETP.NE.U32.AND P1, PT, R28, RZ, PT ;  /* 0x000000ff1c00720c */ /* 0x001fc80003f25070 */
[----:B------:R-:W-:-:S13]  /*1000*/  ISETP.NE.AND.EX P1, PT, R29, RZ, PT, P1 ;  /* 0x000000ff1d00720c */ /* 0x000fda0003f25310 */
[----:B-1-3--:R-:W-:Y:S05]  /*1010*/  @!P1 BRA `(.L_x_14) ;  /* 0x0000000000289947 */ /* 0x00afea0003800000 */
[----:B------:R-:W0:Y:S02]  /*1020*/  LDC R17, c[0x0][0x634] ;  /* 0x00018d00ff117b82 */ /* 0x000e240000000800 */
[----:B0-----:R-:W-:-:S05]  /*1030*/  IADD3 R17, P1, R2, R17, RZ ;  /* 0x0000001102117210 */ /* 0x001fca0007f3e0ff */
[----:B------:R-:W-:-:S04]  /*1040*/  IMAD.X R27, RZ, RZ, R3, P1 ;  /* 0x000000ffff1b7224 */ /* 0x000fc800008e0603 */
[----:B------:R-:W-:-:S04]  /*1050*/  IMAD.WIDE.U32 R4, R27, R28, RZ ;  /* 0x0000001c1b047225 */ /* 0x000fc800078e00ff */
[----:B------:R-:W-:-:S04]  /*1060*/  IMAD.WIDE.U32 R18, P1, R17, R29, R4 ;  /* 0x0000001d11127225 */ /* 0x000fc80007820004 */
[----:B------:R-:W-:-:S04]  /*1070*/  IMAD.WIDE.U32 R4, R17, R28, RZ ;  /* 0x0000001c11047225 */ /* 0x000fc800078e00ff */
[----:B------:R-:W-:Y:S01]  /*1080*/  IMAD.X R21, RZ, RZ, RZ, P1 ;  /* 0x000000ffff157224 */ /* 0x000fe200008e06ff */
[----:B------:R-:W-:Y:S01]  /*1090*/  IADD3 RZ, P1, R5, R18, RZ ;  /* 0x0000001205ff7210 */ /* 0x000fe20007f3e0ff */
[----:B------:R-:W-:-:S04]  /*10a0*/  IMAD.MOV.U32 R20, RZ, RZ, R19 ;  /* 0x000000ffff147224 */ /* 0x000fc800078e0013 */
[----:B------:R-:W-:-:S08]  /*10b0*/  IMAD.WIDE.U32.X R4, R27, R29, R20, P1 ;  /* 0x0000001d1b047225 */ /* 0x000fd000008e0414 */
.L_x_14:
[----:B------:R-:W0:Y:S01]  /*10c0*/  LDC.64 R32, c[0x0][0x640] ;  /* 0x00019000ff207b82 */ /* 0x000e220000000a00 */
[-CC-:B------:R-:W-:Y:S01]  /*10d0*/  SHF.R.U64 R37, R4, R6.reuse, R5.reuse ;  /* 0x0000000604257219 */ /* 0x180fe20000001205 */
[----:B------:R-:W-:Y:S01]  /*10e0*/  IMAD.MOV.U32 R35, RZ, RZ, 0x1 ;  /* 0x00000001ff237424 */ /* 0x000fe200078e00ff */
[----:B------:R-:W-:Y:S02]  /*10f0*/  SHF.R.U32.HI R4, RZ, R6, R5 ;  /* 0x00000006ff047219 */ /* 0x000fe40000011605 */
[----:B------:R-:W-:-:S03]  /*1100*/  IADD3 R17, P1, RZ, -R37, RZ ;  /* 0x80000025ff117210 */ /* 0x000fc60007f3e0ff */
[----:B------:R-:W1:Y:S02]  /*1110*/  LDC R18, c[0x0][0x618] ;  /* 0x00018600ff127b82 */ /* 0x000e640000000800 */
[----:B------:R-:W-:-:S04]  /*1120*/  IMAD.X R5, RZ, RZ, ~R4, P1 ;  /* 0x000000ffff057224 */ /* 0x000fc800008e0e04 */
[-C--:B------:R-:W-:Y:S02]  /*1130*/  IMAD R6, R5, R30.reuse, RZ ;  /* 0x0000001e05067224 */ /* 0x080fe400078e02ff */
[----:B------:R-:W3:Y:S01]  /*1140*/  LDC R19, c[0x0][0x608] ;  /* 0x00018200ff137b82 */ /* 0x000ee20000000800 */
[----:B------:R-:W-:-:S04]  /*1150*/  IMAD.WIDE.U32 R4, R17, R30, R2 ;  /* 0x0000001e11047225 */ /* 0x000fc800078e0002 */
[----:B------:R-:W-:-:S03]  /*1160*/  IMAD R17, R17, R31, R6 ;  /* 0x0000001f11117224 */ /* 0x000fc600078e0206 */
[----:B------:R-:W2:Y:S01]  /*1170*/  LDC R28, c[0x0][0x658] ;  /* 0x00019600ff1c7b82 */ /* 0x000ea20000000800 */
[----:B------:R-:W-:Y:S01]  /*1180*/  IMAD.IADD R5, R5, 0x1, R17 ;  /* 0x0000000105057824 */ /* 0x000fe200078e0211 */
[----:B0-----:R-:W-:Y:S01]  /*1190*/  ISETP.NE.U32.AND P1, PT, R32, RZ, PT ;  /* 0x000000ff2000720c */ /* 0x001fe20003f25070 */
[----:B------:R-:W-:-:S03]  /*11a0*/  IMAD.MOV.U32 R17, RZ, RZ, -0x1 ;  /* 0xffffffffff117424 */ /* 0x000fc600078e00ff */
[----:B------:R-:W-:Y:S02]  /*11b0*/  ISETP.NE.AND.EX P1, PT, R33, RZ, PT, P1 ;  /* 0x000000ff2100720c */ /* 0x000fe40003f25310 */
[----:B------:R-:W0:Y:S01]  /*11c0*/  LDC R31, c[0x0][0x600] ;  /* 0x00018000ff1f7b82 */ /* 0x000e220000000800 */
[-CC-:B-1----:R-:W-:Y:S02]  /*11d0*/  SHF.R.U64 R29, R4, R18.reuse, R5.reuse ;  /* 0x00000012041d7219 */ /* 0x182fe40000001205 */
[----:B------:R-:W-:-:S05]  /*11e0*/  SHF.R.U32.HI R4, RZ, R18, R5 ;  /* 0x00000012ff047219 */ /* 0x000fca0000011605 */
[----:B------:R-:W1:Y:S01]  /*11f0*/  LDC R30, c[0x0][0x648] ;  /* 0x00019200ff1e7b82 */ /* 0x000e620000000800 */
[-CC-:B---3--:R-:W-:Y:S02]  /*1200*/  SHF.R.U64 R39, R29, R19.reuse, R4.reuse ;  /* 0x000000131d277219 */ /* 0x188fe40000001204 */
[----:B------:R-:W-:-:S05]  /*1210*/  SHF.R.U32.HI R5, RZ, R19, R4 ;  /* 0x00000013ff057219 */ /* 0x000fca0000011604 */
[----:B------:R-:W3:Y:S01]  /*1220*/  LDC R34, c[0x0][0x638] ;  /* 0x00018e00ff227b82 */ /* 0x000ee20000000800 */
[-C--:B--2---:R-:W-:Y:S02]  /*1230*/  SHF.L.U32 R4, R17, R28.reuse, RZ ;  /* 0x0000001c11047219 */ /* 0x084fe400000006ff */
[--C-:B------:R-:W-:Y:S02]  /*1240*/  SHF.R.U64 R38, R39, R28, R5.reuse ;  /* 0x0000001c27267219 */ /* 0x100fe40000001205 */
[----:B------:R-:W-:Y:S02]  /*1250*/  LOP3.LUT R6, RZ, R4, RZ, 0x33, !PT ;  /* 0x00000004ff067212 */ /* 0x000fe400078e33ff */
[----:B------:R-:W-:Y:S01]  /*1260*/  SHF.R.U32.HI R5, RZ, R28, R5 ;  /* 0x0000001cff057219 */ /* 0x000fe20000011605 */
[----:B------:R-:W2:Y:S01]  /*1270*/  LDC R36, c[0x0][0x610] ;  /* 0x00018400ff247b82 */ /* 0x000ea20000000800 */
[----:B------:R-:W-:Y:S01]  /*1280*/  IMAD.MOV.U32 R4, RZ, RZ, R38 ;  /* 0x000000ffff047224 */ /* 0x000fe200078e0026 */
[----:B------:R-:W-:Y:S06]  /*1290*/  @!P1 BRA `(.L_x_15) ;  /* 0x0000000000289947 */ /* 0x000fec0003800000 */
[----:B------:R-:W4:Y:S02]  /*12a0*/  LDC R17, c[0x0][0x64c] ;  /* 0x00019300ff117b82 */ /* 0x000f240000000800 */
[----:B----4-:R-:W-:-:S05]  /*12b0*/  IADD3 R17, P1, R38, R17, RZ ;  /* 0x0000001126117210 */ /* 0x010fca0007f3e0ff */
        /* <DEDUP_REMOVED lines=8> */
.L_x_15:
[----:B-1----:R-:W-:Y:S01]  /*1340*/  SHF.R.U64 R15, R4, R30, R5 ;  /* 0x0000001e040f7219 */ /* 0x002fe20000001205 */
[----:B------:R-:W-:Y:S01]  /*1350*/  @P4 IMAD R24, R25, R26, R14 ;  /* 0x0000001a19184224 */ /* 0x000fe200078e020e */
[----:B------:R-:W-:Y:S01]  /*1360*/  LOP3.LUT R5, R39, R6, RZ, 0xc0, !PT ;  /* 0x0000000627057212 */ /* 0x000fe200078ec0ff */
[----:B0-----:R-:W-:Y:S01]  /*1370*/  VIADD R6, R31, 0xffffffff ;  /* 0xffffffff1f067836 */ /* 0x001fe20000000000 */
[----:B------:R-:W-:Y:S01]  /*1380*/  SHF.L.U32 R4, R35, R28, RZ ;  /* 0x0000001c23047219 */ /* 0x000fe200000006ff */
[----:B------:R-:W-:-:S03]  /*1390*/  IMAD.MOV R17, RZ, RZ, -R15 ;  /* 0x000000ffff117224 */ /* 0x000fc600078e0a0f */
[----:B------:R-:W-:Y:S01]  /*13a0*/  LOP3.LUT R29, R29, R6, RZ, 0xc0, !PT ;  /* 0x000000061d1d7212 */ /* 0x000fe200078ec0ff */
[----:B------:R-:W-:Y:S02]  /*13b0*/  IMAD R5, R4, R15, R5 ;  /* 0x0000000f04057224 */ /* 0x000fe400078e0205 */
[----:B---3--:R-:W-:Y:S02]  /*13c0*/  IMAD R4, R17, R34, R38 ;  /* 0x0000002211047224 */ /* 0x008fe400078e0226 */
[----:B--2---:R-:W-:Y:S02]  /*13d0*/  IMAD R6, R5, R36, R24 ;  /* 0x0000002405067224 */ /* 0x004fe400078e0218 */
[----:B------:R-:W-:Y:S02]  /*13e0*/  IMAD R5, R4, R31, R29 ;  /* 0x0000001f04057224 */ /* 0x000fe400078e021d */
[----:B------:R-:W-:-:S03]  /*13f0*/  IMAD.MOV.U32 R17, RZ, RZ, 0x1 ;  /* 0x00000001ff117424 */ /* 0x000fc600078e00ff */
[----:B------:R-:W-:Y:S02]  /*1400*/  SEL R4, R5, R6, !P4 ;  /* 0x0000000605047207 */ /* 0x000fe40006000000 */
[----:B------:R-:W-:Y:S01]  /*1410*/  SEL R6, R6, R5, !P4 ;  /* 0x0000000506067207 */ /* 0x000fe20006000000 */
[----:B------:R-:W-:-:S07]  /*1420*/  IMAD.MOV.U32 R5, RZ, RZ, R37 ;  /* 0x000000ffff057224 */ /* 0x000fce00078e0025 */
.L_x_13:
[----:B------:R-:W-:Y:S05]  /*1430*/  @!P3 BRA `(.L_x_16) ;  /* 0x00000000000cb947 */ /* 0x000fea0003800000 */
[----:B------:R-:W-:Y:S01]  /*1440*/  UCGABAR_WAIT ;  /* 0x0000000000007dc7 */ /* 0x000fe20008000000 */
[----:B------:R-:W-:Y:S01]  /*1450*/  CCTL.IVALL ;  /* 0x00000000ff00798f */ /* 0x000fe20002000000 */
[----:B------:R-:W-:Y:S05]  /*1460*/  BRA `(.L_x_17) ;  /* 0x0000000000047947 */ /* 0x000fea0003800000 */
.L_x_16:
[----:B------:R-:W-:Y:S06]  /*1470*/  BAR.SYNC.DEFER_BLOCKING 0x0 ;  /* 0x0000000000007b1d */ /* 0x000fec0000010000 */
.L_x_17:
[----:B------:R-:W-:Y:S05]  /*1480*/  @!P2 BRA `(.L_x_18) ;  /* 0x00000044005ca947 */ /* 0x000fea0003800000 */
[----:B------:R-:W-:-:S13]  /*1490*/  ISETP.GT.U32.AND P1, PT, R40, 0x1, PT ;  /* 0x000000012800780c */ /* 0x000fda0003f24070 */
[----:B------:R-:W-:Y:S05]  /*14a0*/  @P1 EXIT ;  /* 0x000000000000194d */ /* 0x000fea0003800000 */
.L_x_19:
[----:B------:R-:W-:-:S08]  /*14b0*/  NOP ;  /* 0x0000000000007918 */ /* 0x000fd00000000000 */
[----:B------:R-:W0:Y:S02]  /*14c0*/  USETMAXREG.TRY_ALLOC.CTAPOOL UP0, 0xe8 ;  /* 0x000000e8000079c8 */ /* 0x000e240008000600 */
[----:B0-----:R-:W-:-:S13]  /*14d0*/  PLOP3.LUT P1, PT, PT, PT, UP0, 0x80, 0x0 ;  /* 0x000000000000781c */ /* 0x001fda0003f2f008 */
[----:B------:R-:W-:Y:S05]  /*14e0*/  @!P1 BRA `(.L_x_19) ;  /* 0xfffffffc00f09947 */ /* 0x000fea000383ffff */
[----:B------:R-:W-:-:S13]  /*14f0*/  LOP3.LUT P1, RZ, R17, 0xff, RZ, 0xc0, !PT ;  /* 0x000000ff11ff7812 */ /* 0x000fda000782c0ff */
[----:B------:R-:W-:Y:S05]  /*1500*/  @!P1 EXIT ;  /* 0x000000000000994d */ /* 0x000fea0003800000 */
[----:B------:R-:W0:Y:S01]  /*1510*/  S2UR UR6, SR_CgaCtaId ;  /* 0x00000000000679c3 */ /* 0x000e220000008800 */
[CC--:B------:R-:W-:Y:S01]  /*1520*/  LEA.HI R11, R23.reuse, R10.reuse, RZ, 0x2 ;  /* 0x0000000a170b7211 */ /* 0x0c0fe200078f10ff */
[----:B------:R-:W-:Y:S01]  /*1530*/  UIADD3 UR7, UR11, -0x1, URZ ;  /* 0xffffffff0b077890 */ /* 0x000fe2000fffe03f */
[----:B------:R-:W-:Y:S01]  /*1540*/  LEA.HI R23, R23, R10, RZ, 0x5 ;  /* 0x0000000a17177211 */ /* 0x000fe200078f28ff */
[----:B------:R-:W-:Y:S01]  /*1550*/  UMOV UR9, 0x400 ;  /* 0x0000040000097882 */ /* 0x000fe20000000000 */
[--C-:B------:R-:W-:Y:S01]  /*1560*/  SHF.R.S32.HI R14, RZ, 0x2, R11.reuse ;  /* 0x00000002ff0e7819 */ /* 0x100fe2000001140b */
[----:B------:R-:W-:Y:S01]  /*1570*/  UISETP.LT.AND UP0, UPT, UR13, 0x1, UPT ;  /* 0x000000010d00788c */ /* 0x000fe2000bf01270 */
[----:B------:R-:W-:Y:S01]  /*1580*/  SHF.R.S32.HI R15, RZ, 0x1f, R11 ;  /* 0x0000001fff0f7819 */ /* 0x000fe2000001140b */
[----:B------:R-:W-:Y:S01]  /*1590*/  USHF.L.U32 UR22, UR13, 0x1, URZ ;  /* 0x000000010d167899 */ /* 0x000fe2000800063f */
[----:B------:R-:W-:Y:S01]  /*15a0*/  SHF.R.S32.HI R23, RZ, 0x5, R23 ;  /* 0x00000005ff177819 */ /* 0x000fe20000011417 */
[----:B------:R-:W-:Y:S01]  /*15b0*/  USEL UR10, UR13, 0x1, UP0 ;  /* 0x000000010d0a7887 */ /* 0x000fe20008000000 */
[----:B------:R-:W-:Y:S01]  /*15c0*/  LEA.HI R15, R15, R14, RZ, 0x3 ;  /* 0x0000000e0f0f7211 */ /* 0x000fe200078f18ff */
[----:B------:R-:W-:Y:S01]  /*15d0*/  UISETP.NE.AND UP0, UPT, UR7, URZ, UPT ;  /* 0x0000003f0700728c */ /* 0x000fe2000bf05270 */
[----:B------:R-:W-:Y:S01]  /*15e0*/  LOP3.LUT R17, R11, 0xfffffffc, RZ, 0xc0, !PT ;  /* 0xfffffffc0b117812 */ /* 0x000fe200078ec0ff */
[----:B------:R-:W-:Y:S01]  /*15f0*/  UIADD3 UR10, -UR10, UR13, URZ ;  /* 0x0000000d0a0a7290 */ /* 0x000fe2000fffe13f */
[----:B------:R-:W-:Y:S01]  /*1600*/  LOP3.LUT R15, R15, 0xfffffff8, RZ, 0xc0, !PT ;  /* 0xfffffff80f0f7812 */ /* 0x000fe200078ec0ff */
[----:B------:R-:W-:Y:S01]  /*1610*/  USEL UR16, URZ, 0x1, UP0 ;  /* 0x000000013f107887 */ /* 0x000fe20008000000 */
[----:B------:R-:W-:Y:S01]  /*1620*/  LOP3.LUT R87, R7, 0x1, RZ, 0xfc, !PT ;  /* 0x0000000107577812 */ /* 0x000fe200078efcff */
[----:B------:R-:W-:-:S02]  /*1630*/  IMAD.IADD R17, R10, 0x1, -R17 ;  /* 0x000000010a117824 */ /* 0x000fc400078e0a11 */
[----:B------:R-:W-:Y:S02]  /*1640*/  IMAD.IADD R14, R14, 0x1, -R15 ;  /* 0x000000010e0e7824 */ /* 0x000fe400078e0a0f */
[----:B------:R-:W-:Y:S01]  /*1650*/  IMAD.U32 R88, RZ, RZ, UR16 ;  /* 0x00000010ff587e24 */ /* 0x000fe2000f8e00ff */
[----:B0-----:R-:W-:Y:S02]  /*1660*/  ULEA UR9, UR6, UR9, 0x18 ;  /* 0x0000000906097291 */ /* 0x001fe4000f8ec03f */
[--C-:B------:R-:W-:Y:S01]  /*1670*/  SHF.R.S32.HI R15, RZ, 0x1f, R14.reuse ;  /* 0x0000001fff0f7819 */ /* 0x100fe2000001140e */
[----:B------:R-:W-:Y:S01]  /*1680*/  USHF.L.U32 UR6, UR7, 0x3, URZ ;  /* 0x0000000307067899 */ /* 0x000fe2000800063f */
[C-C-:B------:R-:W-:Y:S01]  /*1690*/  IMAD R20, R23.reuse, -0x10, -R14.reuse ;  /* 0xfffffff017147824 */ /* 0x140fe200078e0a0e */
[----:B------:R-:W-:Y:S02]  /*16a0*/  UIADD3 UR7, UR9, 0x200, URZ ;  /* 0x0000020009077890 */ /* 0x000fe4000fffe03f */
[----:B------:R-:W-:Y:S01]  /*16b0*/  ULOP3.LUT UR6, UR6, 0x8, URZ, 0xc0, !UPT ;  /* 0x0000000806067892 */ /* 0x000fe2000f8ec03f */
[----:B------:R-:W-:Y:S01]  /*16c0*/  IMAD.WIDE R10, R23, 0x10, R14 ;  /* 0x00000010170a7825 */ /* 0x000fe200078e020e */
[----:B------:R-:W-:-:S02]  /*16d0*/  UIADD3 UR8, UR9, 0x1c200, URZ ;  /* 0x0001c20009087890 */ /* 0x000fc4000fffe03f */
[----:B------:R-:W-:Y:S02]  /*16e0*/  USHF.R.U32.HI UR7, URZ, 0x4, UR7 ;  /* 0x000000043f077899 */ /* 0x000fe40008011607 */
[----:B------:R-:W-:Y:S02]  /*16f0*/  USHF.R.U32.HI UR8, URZ, 0x4, UR8 ;  /* 0x000000043f087899 */ /* 0x000fe40008011608 */
[----:B------:R-:W-:Y:S02]  /*1700*/  ULOP3.LUT UR24, UR6, 0x8, URZ, 0x3c, !UPT ;  /* 0x0000000806187892 */ /* 0x000fe4000f8e3c3f */
[----:B------:R-:W-:Y:S02]  /*1710*/  ULOP3.LUT UR12, UR6, 0x18, URZ, 0x3c, !UPT ;  /* 0x00000018060c7892 */ /* 0x000fe4000f8e3c3f */
[----:B------:R-:W-:Y:S01]  /*1720*/  UIADD3 UR23, UR9, 0xf0, URZ ;  /* 0x000000f009177890 */ /* 0x000fe2000fffe03f */
[----:B------:R-:W-:Y:S01]  /*1730*/  ULDC UR6, c[0x0][0x284] ;  /* 0x0000a10000067ab9 */ /* 0x000fe20000000800 */
[----:B------:R-:W-:Y:S01]  /*1740*/  ULOP3.LUT UR7, UR7, 0x3fff, URZ, 0xc0, !UPT ;  /* 0x00003fff07077892 */ /* 0x000fe2000f8ec03f */
[----:B------:R-:W-:Y:S01]  /*1750*/  VIADD R20, R20, UR6 ;  /* 0x0000000614147c36 */ /* 0x000fe20008000000 */
[----:B------:R-:W-:-:S02]  /*1760*/  ULOP3.LUT UR8, UR8, 0x3fff, URZ, 0xc0, !UPT ;  /* 0x00003fff08087892 */ /* 0x000fc4000f8ec03f */
[----:B------:R-:W-:Y:S02]  /*1770*/  ULEA UR11, UR11, UR23, 0x3 ;  /* 0x000000170b0b7291 */ /* 0x000fe4000f8e183f */
[----:B------:R-:W-:Y:S02]  /*1780*/  ULOP3.LUT UR14, UR7, 0x10000, URZ, 0xfc, !UPT ;  /* 0x00010000070e7892 */ /* 0x000fe4000f8efc3f */
[----:B------:R-:W-:-:S12]  /*1790*/  ULOP3.LUT UR15, UR8, 0x10000, URZ, 0xfc, !UPT ;  /* 0x00010000080f7892 */ /* 0x000fd8000f8efc3f */
.L_x_112:
[----:B------:R-:W-:Y:S01]  /*17a0*/  SHF.L.U32 R14, R88, 0x1f, RZ ;  /* 0x0000001f580e7819 */ /* 0x000fe200000006ff */
[----:B------:R-:W0:Y:S01]  /*17b0*/  LDC R15, c[0x0][0x28c] ;  /* 0x0000a300ff0f7b82 */ /* 0x000e220000000800 */
[----:B------:R-:W-:Y:S01]  /*17c0*/  UMOV UR6, URZ ;  /* 0x0000003f00067c82 */ /* 0x000fe20008000000 */
[----:B------:R-:W-:Y:S01]  /*17d0*/  UMOV UR25, UR5 ;  /* 0x0000000500197c82 */ /* 0x000fe20008000000 */
[----:B------:R-:W1:Y:S01]  /*17e0*/  SYNCS.PHASECHK.TRANS64.TRYWAIT P1, [UR11+-0x8], R14 ;  /* 0xfffff80eff0075a7 */ /* 0x000e62000802014b */
[----:B0-----:R-:W-:Y:S01]  /*17f0*/  ISETP.GE.AND P2, PT, R15, 0x1, PT ;  /* 0x000000010f00780c */ /* 0x001fe20003f46270 */
[----:B-1-34-:R-:W-:-:S12]  /*1800*/  @!P1 BRA `(.L_x_20) ;  /* 0x0000005400e09947 */ /* 0x01afd80003800000 */
.L_x_144:
[----:B------:R-:W-:Y:S01]  /*1810*/  UMOV UR7, URZ ;  /* 0x0000003f00077c82 */ /* 0x000fe20008000000 */
[----:B------:R-:W-:Y:S01]  /*1820*/  UMOV UR8, URZ ;  /* 0x0000003f00087c82 */ /* 0x000fe20008000000 */
[----:B------:R-:W-:Y:S01]  /*1830*/  CS2R R56, SRZ ;  /* 0x0000000000387805 */ /* 0x000fe2000001ff00 */
[----:B------:R-:W-:Y:S01]  /*1840*/  IMAD.MOV.U32 R21, RZ, RZ, RZ ;  /* 0x000000ffff157224 */ /* 0x000fe200078e00ff */
[----:B------:R-:W-:Y:S02]  /*1850*/  CS2R R58, SRZ ;  /* 0x00000000003a7805 */ /* 0x000fe4000001ff00 */
[----:B------:R-:W-:Y:S02]  /*1860*/  CS2R R60, SRZ ;  /* 0x00000000003c7805 */ /* 0x000fe4000001ff00 */
[----:B------:R-:W-:Y:S02]  /*1870*/  CS2R R62, SRZ ;  /* 0x00000000003e7805 */ /* 0x000fe4000001ff00 */
[----:B------:R-:W-:-:S02]  /*1880*/  CS2R R64, SRZ ;  /* 0x0000000000407805 */ /* 0x000fc4000001ff00 */
[----:B------:R-:W-:Y:S02]  /*1890*/  CS2R R66, SRZ ;  /* 0x0000000000427805 */ /* 0x000fe4000001ff00 */
[----:B------:R-:W-:Y:S02]  /*18a0*/  CS2R R68, SRZ ;  /* 0x0000000000447805 */ /* 0x000fe4000001ff00 */
[----:B------:R-:W-:Y:S02]  /*18b0*/  CS2R R70, SRZ ;  /* 0x0000000000467805 */ /* 0x000fe4000001ff00 */
[----:B------:R-:W-:Y:S02]  /*18c0*/  CS2R R72, SRZ ;  /* 0x0000000000487805 */ /* 0x000fe4000001ff00 */
[----:B------:R-:W-:Y:S02]  /*18d0*/  CS2R R74, SRZ ;  /* 0x00000000004a7805 */ /* 0x000fe4000001ff00 */
[----:B------:R-:W-:-:S02]  /*18e0*/  CS2R R76, SRZ ;  /* 0x00000000004c7805 */ /* 0x000fc4000001ff00 */
[----:B------:R-:W-:Y:S02]  /*18f0*/  CS2R R78, SRZ ;  /* 0x00000000004e7805 */ /* 0x000fe4000001ff00 */
[----:B------:R-:W-:Y:S02]  /*1900*/  CS2R R80, SRZ ;  /* 0x0000000000507805 */ /* 0x000fe4000001ff00 */
[----:B------:R-:W-:Y:S02]  /*1910*/  CS2R R82, SRZ ;  /* 0x0000000000527805 */ /* 0x000fe4000001ff00 */
[----:B------:R-:W-:Y:S01]  /*1920*/  CS2R R84, SRZ ;  /* 0x0000000000547805 */ /* 0x000fe2000001ff00 */
[----:B------:R-:W-:Y:S01]  /*1930*/  IMAD.MOV.U32 R86, RZ, RZ, RZ ;  /* 0x000000ffff567224 */ /* 0x000fe200078e00ff */
[----:B------:R-:W-:Y:S01]  /*1940*/  CS2R R24, SRZ ;  /* 0x0000000000187805 */ /* 0x000fe2000001ff00 */
[----:B------:R-:W-:Y:S01]  /*1950*/  IMAD.U32 R22, RZ, RZ, UR4 ;  /* 0x00000004ff167e24 */ /* 0x000fe2000f8e00ff */
        /* <DEDUP_REMOVED lines=14> */
[----:B------:R-:W-:Y:S01]  /*1a40*/  CS2R R54, SRZ ;  /* 0x0000000000367805 */ /* 0x000fe2000001ff00 */
[----:B------:R-:W-:Y:S06]  /*1a50*/  @!P2 BRA `(.L_x_21) ;  /* 0x00000004008ca947 */ /* 0x000fec0003800000 */
[----:B------:R-:W-:-:S13]  /*1a60*/  ISETP.NE.AND P2, PT, R87, 0x3, PT ;  /* 0x000000035700780c */ /* 0x000fda0003f45270 */
[----:B------:R-:W-:Y:S05]  /*1a70*/  @!P2 BRA `(.L_x_22) ;  /* 0x000000000004a947 */ /* 0x000fea0003800000 */
[----:B------:R-:W-:Y:S01]  /*1a80*/  BPT.TRAP 0x1 ;  /* 0x000000040000795c */ /* 0x000fe20000300000 */
.L_x_22:
[----:B------:R-:W-:Y:S01]  /*1a90*/  ULEA UR6, UR5, UR9, 0x3 ;  /* 0x0000000905067291 */ /* 0x000fe2000f8e183f */
[----:B0-----:R-:W-:-:S05]  /*1aa0*/  IMAD.U32 R14, RZ, RZ, UR4 ;  /* 0x00000004ff0e7e24 */ /* 0x001fca000f8e00ff */
[----:B------:R-:W-:-:S04]  /*1ab0*/  SHF.L.U32 R14, R14, 0x1f, RZ ;  /* 0x0000001f0e0e7819 */ /* 0x000fc800000006ff */
[----:B------:R0:W1:Y:S01]  /*1ac0*/  SYNCS.PHASECHK.TRANS64.TRYWAIT P1, [UR6], R14 ;  /* 0x0000000eff0075a7 */ /* 0x0000620008020146 */
[----:B------:R-:W-:Y:S05]  /*1ad0*/  @!P2 BRA `(.L_x_23) ;  /* 0x000000000004a947 */ /* 0x000fea0003800000 */
[----:B------:R-:W-:Y:S01]  /*1ae0*/  BPT.TRAP 0x1 ;  /* 0x000000040000795c */ /* 0x000fe20000300000 */
.L_x_23:
[----:B-1----:R-:W-:Y:S05]  /*1af0*/  @P1 BRA `(.L_x_24) ;  /* 0x0000000000081947 */ /* 0x002fea0003800000 */
[----:B------:R-:W1:Y:S02]  /*1b00*/  SYNCS.PHASECHK.TRANS64.TRYWAIT P1, [UR6], R14 ;  /* 0x0000000eff0075a7 */ /* 0x000e640008020146 */
[----:B-1----:R-:W-:Y:S05]  /*1b10*/  @!P1 BRA `(.L_x_25) ;  /* 0x0000005400349947 */ /* 0x002fea0003800000 */
.L_x_24:
[----:B------:R-:W-:Y:S01]  /*1b20*/  ULEA UR6, UR5, UR14, 0x9 ;  /* 0x0000000e05067291 */ /* 0x000fe2000f8e483f */
[----:B------:R-:W-:Y:S01]  /*1b30*/  WARPGROUP.ARRIVE ;  /* 0x00000000000079c5 */ /* 0x000fe20000000000 */
[----:B------:R-:W-:Y:S01]  /*1b40*/  ULEA UR7, UR5, UR15, 0x9 ;  /* 0x0000000f05077291 */ /* 0x000fe2000f8e483f */
[----:B------:R-:W-:Y:S01]  /*1b50*/  CS2R R56, SRZ ;  /* 0x0000000000387805 */ /* 0x000fe2000001ff00 */
[----:B------:R-:W-:Y:S01]  /*1b60*/  UMOV UR17, 0x40000040 ;  /* 0x4000004000117882 */ /* 0x000fe20000000000 */
[----:B------:R-:W-:Y:S01]  /*1b70*/  UMOV UR19, 0x40000040 ;  /* 0x4000004000137882 */ /* 0x000fe20000000000 */
[----:B------:R-:W-:Y:S01]  /*1b80*/  IMAD.MOV.U32 R21, RZ, RZ, RZ ;  /* 0x000000ffff157224 */ /* 0x000fe200078e00ff */
[----:B------:R-:W-:Y:S01]  /*1b90*/  UMOV UR16, UR6 ;  /* 0x0000000600107c82 */ /* 0x000fe20008000000 */
[----:B------:R-:W-:Y:S01]  /*1ba0*/  CS2R R58, SRZ ;  /* 0x00000000003a7805 */ /* 0x000fe2000001ff00 */
[----:B------:R-:W-:Y:S01]  /*1bb0*/  UMOV UR18, UR7 ;  /* 0x0000000700127c82 */ /* 0x000fe20008000000 */
[----:B------:R-:W-:Y:S01]  /*1bc0*/  CS2R R60, SRZ ;  /* 0x00000000003c7805 */ /* 0x000fe2000001ff00 */
[----:B------:R-:W-:Y:S01]  /*1bd0*/  QGMMA.64x64x32.F32.E4M3.E4M3 R24, gdesc[UR16], RZ, !UPT ;  /* 0x00e00000101879f3 */ /* 0x000fe2000c7008ff */
[----:B------:R-:W-:Y:S01]  /*1be0*/  UIADD3 UR16, UR6, 0x2, URZ ;  /* 0x0000000206107890 */ /* 0x000fe2000fffe03f */
[----:B------:R-:W-:Y:S01]  /*1bf0*/  CS2R R62, SRZ ;  /* 0x00000000003e7805 */ /* 0x000fe2000001ff00 */
[----:B------:R-:W-:Y:S01]  /*1c00*/  UIADD3 UR18, UR7, 0x2, URZ ;  /* 0x0000000207127890 */ /* 0x000fe2000fffe03f */
[----:B------:R-:W-:Y:S01]  /*1c10*/  CS2R R64, SRZ ;  /* 0x0000000000407805 */ /* 0x000fe2000001ff00 */
[----:B------:R-:W-:Y:S01]  /*1c20*/  UMOV UR17, 0x40000040 ;  /* 0x4000004000117882 */ /* 0x000fe20000000000 */
[----:B------:R-:W-:Y:S01]  /*1c30*/  UMOV UR19, 0x40000040 ;  /* 0x4000004000137882 */ /* 0x000fe20000000000 */
        /* <DEDUP_REMOVED lines=9> */
[----:B------:R-:W-:Y:S01]  /*1cd0*/  CS2R R84, SRZ ;  /* 0x0000000000547805 */ /* 0x000fe2000001ff00 */
[----:B------:R-:W-:Y:S01]  /*1ce0*/  IMAD.MOV.U32 R86, RZ, RZ, RZ ;  /* 0x000000ffff567224 */ /* 0x000fe200078e00ff */
[----:B------:R-:W-:Y:S01]  /*1cf0*/  QGMMA.64x64x32.F32.E4M3.E4M3 R24, gdesc[UR16], R24 ;  /* 0x00e00000101879f3 */ /* 0x000fe20008700818 */
[----:B------:R-:W-:Y:S02]  /*1d00*/  UIADD3 UR16, UR6, 0x4, URZ ;  /* 0x0000000406107890 */ /* 0x000fe4000fffe03f */
[----:B------:R-:W-:Y:S01]  /*1d10*/  UIADD3 UR18, UR7, 0x4, URZ ;  /* 0x0000000407127890 */ /* 0x000fe2000fffe03f */
[----:B------:R-:W-:Y:S01]  /*1d20*/  UMOV UR17, 0x40000040 ;  /* 0x4000004000117882 */ /* 0x000fe20000000000 */
[----:B------:R-:W-:-:S07]  /*1d30*/  UMOV UR19, 0x40000040 ;  /* 0x4000004000137882 */ /* 0x000fce0000000000 */
[----:B------:R-:W-:Y:S01]  /*1d40*/  QGMMA.64x64x32.F32.E4M3.E4M3 R24, gdesc[UR16], R24 ;  /* 0x00e00000101879f3 */ /* 0x000fe20008700818 */
[----:B------:R-:W-:Y:S02]  /*1d50*/  UIADD3 UR18, UR7, 0x6, URZ ;  /* 0x0000000607127890 */ /* 0x000fe4000fffe03f */
[----:B------:R-:W-:Y:S01]  /*1d60*/  UIADD3 UR16, UR6, 0x6, URZ ;  /* 0x0000000606107890 */ /* 0x000fe2000fffe03f */
[----:B------:R-:W-:Y:S01]  /*1d70*/  ULDC UR7, c[0x0][0x50c] ;  /* 0x0001430000077ab9 */ /* 0x000fe20000000800 */
[----:B------:R-:W-:Y:S01]  /*1d80*/  UMOV UR17, 0x40000040 ;  /* 0x4000004000117882 */ /* 0x000fe20000000000 */
[----:B------:R-:W-:Y:S01]  /*1d90*/  UISETP.NE.AND UP0, UPT, UR7, 0x4, UPT ;  /* 0x000000040700788c */ /* 0x000fe2000bf05270 */
[----:B------:R-:W-:Y:S01]  /*1da0*/  UMOV UR19, 0x40000040 ;  /* 0x4000004000137882 */ /* 0x000fe20000000000 */
[----:B------:R-:W-:Y:S02]  /*1db0*/  UMOV UR6, 0x4 ;  /* 0x0000000400067882 */ /* 0x000fe40000000000 */
[----:B------:R-:W-:-:S06]  /*1dc0*/  USEL UR7, URZ, 0x1, UP0 ;  /* 0x000000013f077887 */ /* 0x000fcc0008000000 */
[----:B------:R-:W-:Y:S01]  /*1dd0*/  ISETP.NE.AND P1, PT, RZ, UR7, PT ;  /* 0x00000007ff007c0c */ /* 0x000fe2000bf25270 */
[----:B------:R-:W-:-:S12]  /*1de0*/  QGMMA.64x64x32.F32.E4M3.E4M3 R24, gdesc[UR16], R24, gsb0 ;  /* 0x00e00000101879f3 */ /* 0x000fd80008000818 */
[----:B------:R-:W-:Y:S05]  /*1df0*/  @!P1 BRA `(.L_x_26) ;  /* 0x0000000000889947 */ /* 0x000fea0003800000 */
[----:B------:R-:W-:Y:S02]  /*1e00*/  WARPGROUP.DEPBAR.LE gsb0, 0x0 ;  /* 0x00008000000079c5 */ /* 0x000fe40000010000 */
[----:B------:R-:W-:-:S01]  /*1e10*/  FADD R85, RZ, R24 ;  /* 0x00000018ff557221 */ /* 0x000fc20000000000 */
[----:B------:R-:W-:Y:S01]  /*1e20*/  FADD R86, RZ, R25 ;  /* 0x00000019ff567221 */ /* 0x000fe20000000000 */
        /* <DEDUP_REMOVED lines=30> */
[----:B------:R-:W-:-:S06]  /*2010*/  UMOV UR6, URZ ;  /* 0x0000003f00067c82 */ /* 0x000fcc0008000000 */
.L_x_26:
[----:B------:R-:W-:-:S04]  /*2020*/  UIADD3 UR25, UR5, 0x1, URZ ;  /* 0x0000000105197890 */ /* 0x000fc8000fffe03f */
[----:B------:R-:W-:-:S04]  /*2030*/  UISETP.NE.AND UP0, UPT, UR25, 0xe, UPT ;  /* 0x0000000e1900788c */ /* 0x000fc8000bf05270 */
[----:B------:R-:W-:Y:S02]  /*2040*/  USEL UR8, URZ, 0x1, UP0 ;  /* 0x000000013f087887 */ /* 0x000fe40008000000 */
[----:B------:R-:W-:Y:S02]  /*2050*/  USEL UR25, UR25, URZ, UP0 ;  /* 0x0000003f19197287 */ /* 0x000fe40008000000 */
[----:B------:R-:W-:-:S06]  /*2060*/  ULOP3.LUT UR8, UR4, UR8, URZ, 0x3c, !UPT ;  /* 0x0000000804087292 */ /* 0x000fcc000f8e3c3f */
[----:B------:R-:W-:Y:S01]  /*2070*/  IMAD.U32 R22, RZ, RZ, UR8 ;  /* 0x00000008ff167e24 */ /* 0x000fe2000f8e00ff */
[----:B------:R-:W-:-:S06]  /*2080*/  UMOV UR8, 0x1 ;  /* 0x0000000100087882 */ /* 0x000fcc0000000000 */
.L_x_21:
[----:B------:R-:W-:-:S06]  /*2090*/  UISETP.GE.AND UP0, UPT, UR10, 0x1, UPT ;  /* 0x000000010a00788c */ /* 0x000fcc000bf06270 */
[----:B------:R-:W-:-:S13]  /*20a0*/  PLOP3.LUT P1, PT, PT, PT, UP0, 0x80, 0x0 ;  /* 0x000000000000781c */ /* 0x000fda0003f2f008 */
[----:B------:R-:W-:Y:S05]  /*20b0*/  @!P1 BRA `(.L_x_27) ;  /* 0x0000000400949947 */ /* 0x000fea0003800000 */
[----:B01----:R-:W-:Y:S01]  /*20c0*/  IMAD.U32 R14, RZ, RZ, UR10 ;  /* 0x0000000aff0e7e24 */ /* 0x003fe2000f8e00ff */
[----:B------:R-:W-:Y:S01]  /*20d0*/  ULDC UR26, c[0x0][0x50c] ;  /* 0x00014300001a7ab9 */ /* 0x000fe20000000800 */
[----:B------:R-:W-:-:S07]  /*20e0*/  IMAD.U32 R15, RZ, RZ, UR5 ;  /* 0x00000005ff0f7e24 */ /* 0x000fce000f8e00ff */
.L_x_35:
[----:B------:R-:W-:-:S13]  /*20f0*/  ISETP.NE.AND P2, PT, R87, 0x3, PT ;  /* 0x000000035700780c */ /* 0x000fda0003f45270 */
[----:B0-----:R-:W-:Y:S05]  /*2100*/  @!P2 BRA `(.L_x_28) ;  /* 0x000000000004a947 */ /* 0x001fea0003800000 */
[----:B------:R-:W-:Y:S01]  /*2110*/  BPT.TRAP 0x1 ;  /* 0x000000040000795c */ /* 0x000fe20000300000 */
.L_x_28:
[----:B------:R-:W-:Y:S01]  /*2120*/  ULEA UR16, UR25, UR9, 0x3 ;  /* 0x0000000919107291 */ /* 0x000fe2000f8e183f */
[----:B------:R-:W-:-:S08]  /*2130*/  SHF.L.U32 R18, R22, 0x1f, RZ ;  /* 0x0000001f16127819 */ /* 0x000fd000000006ff */
[----:B------:R0:W1:Y:S01]  /*2140*/  SYNCS.PHASECHK.TRANS64.TRYWAIT P1, [UR16], R18 ;  /* 0x00000012ff0075a7 */ /* 0x0000620008020150 */
[----:B------:R-:W-:Y:S05]  /*2150*/  @!P2 BRA `(.L_x_29) ;  /* 0x000000000004a947 */ /* 0x000fea0003800000 */
[----:B------:R-:W-:Y:S01]  /*2160*/  BPT.TRAP 0x1 ;  /* 0x000000040000795c */ /* 0x000fe20000300000 */
.L_x_29:
[----:B-1----:R-:W-:Y:S05]  /*2170*/  @P1 BRA `(.L_x_30) ;  /* 0x0000000000081947 */ /* 0x002fea0003800000 */
[----:B------:R-:W1:Y:S02]  /*2180*/  SYNCS.PHASECHK.TRANS64.TRYWAIT P1, [UR16], R18 ;  /* 0x00000012ff0075a7 */ /* 0x000e640008020150 */
[----:B-1----:R-:W-:Y:S05]  /*2190*/  @!P1 BRA `(.L_x_31) ;  /* 0x0000004c00ac9947 */ /* 0x002fea0003800000 */
.L_x_30:
[----:B------:R-:W-:Y:S01]  /*21a0*/  UISETP.NE.AND UP0, UPT, UR7, URZ, UPT ;  /* 0x0000003f0700728c */ /* 0x000fe2000bf05270 */
[----:B------:R-:W-:Y:S01]  /*21b0*/  WARPGROUP.ARRIVE ;  /* 0x00000000000079c5 */ /* 0x000fe20000000000 */
[----:B------:R-:W-:Y:S02]  /*21c0*/  ULEA UR7, UR25, UR14, 0x9 ;  /* 0x0000000e19077291 */ /* 0x000fe4000f8e483f */
[----:B------:R-:W-:Y:S01]  /*21d0*/  USEL UR8, UR8, URZ, !UP0 ;  /* 0x0000003f08087287 */ /* 0x000fe2000c000000 */
[----:B------:R-:W-:Y:S01]  /*21e0*/  UMOV UR17, 0x40000040 ;  /* 0x4000004000117882 */ /* 0x000fe20000000000 */
[----:B------:R-:W-:Y:S02]  /*21f0*/  UMOV UR19, 0x40000040 ;  /* 0x4000004000137882 */ /* 0x000fe40000000000 */
[----:B------:R-:W-:Y:S02]  /*2200*/  UISETP.NE.U32.AND UP0, UPT, UR8, URZ, UPT ;  /* 0x0000003f0800728c */ /* 0x000fe4000bf05070 */
[----:B------:R-:W-:Y:S01]  /*2210*/  ULEA UR8, UR25, UR15, 0x9 ;  /* 0x0000000f19087291 */ /* 0x000fe2000f8e483f */
[----:B------:R-:W-:Y:S01]  /*2220*/  UMOV UR16, UR7 ;  /* 0x0000000700107c82 */ /* 0x000fe20008000000 */
[----:B------:R-:W-:-:S05]  /*2230*/  UIADD3 UR6, UR6, 0x4, URZ ;  /* 0x0000000406067890 */ /* 0x000fca000fffe03f */
[----:B------:R-:W-:Y:S02]  /*2240*/  UMOV UR18, UR8 ;  /* 0x0000000800127c82 */ /* 0x000fe40008000000 */
[----:B------:R-:W-:Y:S01]  /*2250*/  QGMMA.64x64x32.F32.E4M3.E4M3 R24, gdesc[UR16], R24, UP0 ;  /* 0x00e00000101879f3 */ /* 0x000fe2000bf00818 */
[----:B------:R-:W-:Y:S02]  /*2260*/  UIADD3 UR16, UR7, 0x2, URZ ;  /* 0x0000000207107890 */ /* 0x000fe4000fffe03f */
[----:B------:R-:W-:Y:S01]  /*2270*/  UIADD3 UR18, UR8, 0x2, URZ ;  /* 0x0000000208127890 */ /* 0x000fe2000fffe03f */
[----:B------:R-:W-:Y:S01]  /*2280*/  UMOV UR17, 0x40000040 ;  /* 0x4000004000117882 */ /* 0x000fe20000000000 */
[----:B------:R-:W-:Y:S01]  /*2290*/  UMOV UR19, 0x40000040 ;  /* 0x4000004000137882 */ /* 0x000fe20000000000 */
[----:B------:R-:W-:-:S06]  /*22a0*/  UISETP.NE.AND UP0, UPT, UR6, UR26, UPT ;  /* 0x0000001a0600728c */ /* 0x000fcc000bf05270 */
        /* <DEDUP_REMOVED lines=8> */
[----:B------:R-:W-:Y:S01]  /*2330*/  UMOV UR17, 0x40000040 ;  /* 0x4000004000117882 */ /* 0x000fe20000000000 */
[----:B------:R-:W-:Y:S01]  /*2340*/  UMOV UR19, 0x40000040 ;  /* 0x4000004000137882 */ /* 0x000fe20000000000 */
[----:B------:R-:W-:-:S06]  /*2350*/  USEL UR7, URZ, 0x1, UP0 ;  /* 0x000000013f077887 */ /* 0x000fcc0008000000 */
[----:B------:R-:W-:Y:S01]  /*2360*/  ISETP.NE.AND P1, PT, RZ, UR7, PT ;  /* 0x00000007ff007c0c */ /* 0x000fe2000bf25270 */
[----:B------:R-:W-:Y:S03]  /*2370*/  QGMMA.64x64x32.F32.E4M3.E4M3 R24, gdesc[UR16], R24, gsb0 ;  /* 0x00e00000101879f3 */ /* 0x000fe60008000818 */
[----:B------:R-:W-:-:S09]  /*2380*/  WARPGROUP.DEPBAR.LE gsb0, 0x1 ;  /* 0x00008000000079c5 */ /* 0x000fd20000010100 */
[----:B------:R-:W-:Y:S05]  /*2390*/  @!P1 BRA `(.L_x_32) ;  /* 0x0000000000889947 */ /* 0x000fea0003800000 */
[----:B------:R-:W-:Y:S02]  /*23a0*/  WARPGROUP.DEPBAR.LE gsb0, 0x0 ;  /* 0x00008000000079c5 */ /* 0x000fe40000010000 */
[----:B------:R-:W-:-:S01]  /*23b0*/  FADD R85, R24, R85 ;  /* 0x0000005518557221 */ /* 0x000fc20000000000 */
[----:B------:R-:W-:Y:S01]  /*23c0*/  FADD R86, R25, R86 ;  /* 0x0000005619567221 */ /* 0x000fe20000000000 */
        /* <DEDUP_REMOVED lines=30> */
[----:B------:R-:W-:-:S06]  /*25b0*/  UMOV UR6, URZ ;  /* 0x0000003f00067c82 */ /* 0x000fcc0008000000 */
.L_x_32:
[----:B------:R-:W-:Y:S05]  /*25c0*/  @!P2 BRA `(.L_x_33) ;  /* 0x000000000004a947 */ /* 0x000fea0003800000 */
[----:B------:R-:W-:Y:S01]  /*25d0*/  BPT.TRAP 0x1 ;  /* 0x000000040000795c */ /* 0x000fe20000300000 */
.L_x_33:
[----:B01----:R-:W-:Y:S02]  /*25e0*/  @P0 LEA R18, R15, UR9, 0x3 ;  /* 0x000000090f120c11 */ /* 0x003fe4000f8e18ff */
[----:B------:R-:W-:-:S03]  /*25f0*/  ISETP.GT.U32.AND P1, PT, R7, 0x1, PT ;  /* 0x000000010700780c */ /* 0x000fc60003f24070 */
[----:B------:R-:W-:-:S05]  /*2600*/  @P0 VIADD R19, R18, 0x70 ;  /* 0x0000007012130836 */ /* 0x000fca0000000000 */
[----:B------:R-:W-:-:S04]  /*2610*/  @P0 PRMT R19, R12, 0x654, R19 ;  /* 0x000006540c130816 */ /* 0x000fc80000000013 */
[----:B------:R0:W-:Y:S01]  /*2620*/  @P0 SYNCS.ARRIVE.TRANS64.RED.A1T0 RZ, [R19+URZ], RZ ;  /* 0x000000ff13ff09a7 */ /* 0x0001e2000810043f */
[----:B------:R-:W-:Y:S05]  /*2630*/  @P1 BRA `(.L_x_34) ;  /* 0x0000000000041947 */ /* 0x000fea0003800000 */
[----:B------:R-:W-:Y:S01]  /*2640*/  BPT.TRAP 0x1 ;  /* 0x000000040000795c */ /* 0x000fe20000300000 */
.L_x_34:
[----:B------:R-:W-:Y:S01]  /*2650*/  UIADD3 UR25, UR25, 0x1, URZ ;  /* 0x0000000119197890 */ /* 0x000fe2000fffe03f */
[C---:B------:R-:W-:Y:S01]  /*2660*/  ISETP.GT.AND P2, PT, R14.reuse, 0x1, PT ;  /* 0x000000010e00780c */ /* 0x040fe20003f44270 */
[----:B------:R-:W-:Y:S02]  /*2670*/  VIADD R15, R15, 0x1 ;  /* 0x000000010f0f7836 */ /* 0x000fe40000000000 */
[----:B------:R-:W-:Y:S01]  /*2680*/  UISETP.NE.AND UP0, UPT, UR25, 0xe, UPT ;  /* 0x0000000e1900788c */ /* 0x000fe2000bf05270 */
[----:B------:R-:W-:Y:S02]  /*2690*/  VIADD R14, R14, 0xffffffff ;  /* 0xffffffff0e0e7836 */ /* 0x000fe40000000000 */
[C---:B------:R-:W-:Y:S01]  /*26a0*/  ISETP.NE.AND P1, PT, R15.reuse, 0xe, PT ;  /* 0x0000000e0f00780c */ /* 0x040fe20003f25270 */
[----:B------:R-:W-:Y:S02]  /*26b0*/  USEL UR8, URZ, 0x1, UP0 ;  /* 0x000000013f087887 */ /* 0x000fe40008000000 */
[----:B------:R-:W-:Y:S01]  /*26c0*/  USEL UR25, UR25, URZ, UP0 ;  /* 0x0000003f19197287 */ /* 0x000fe20008000000 */
[----:B------:R-:W-:-:S03]  /*26d0*/  SEL R15, R15, RZ, P1 ;  /* 0x000000ff0f0f7207 */ /* 0x000fc60000800000 */
[----:B------:R-:W-:Y:S01]  /*26e0*/  LOP3.LUT R22, R22, UR8, RZ, 0x3c, !PT ;  /* 0x0000000816167c12 */ /* 0x000fe2000f8e3cff */
[----:B------:R-:W-:Y:S01]  /*26f0*/  UMOV UR8, 0x1 ;  /* 0x0000000100087882 */ /* 0x000fe20000000000 */
[----:B------:R-:W-:Y:S06]  /*2700*/  @P2 BRA `(.L_x_35) ;  /* 0xfffffff800782947 */ /* 0x000fec000383ffff */
.L_x_27:
[----:B------:R-:W-:Y:S01]  /*2710*/  UISETP.NE.AND UP0, UPT, UR6, URZ, UPT ;  /* 0x0000003f0600728c */ /* 0x000fe2000bf05270 */
[----:B01----:R-:W0:Y:S01]  /*2720*/  LDC R14, c[0x0][0x28c] ;  /* 0x0000a300ff0e7b82 */ /* 0x003e220000000800 */
[----:B------:R-:W-:Y:S02]  /*2730*/  IMAD.U32 R15, RZ, RZ, UR24 ;  /* 0x00000018ff0f7e24 */ /* 0x000fe4000f8e00ff */
[----:B------:R-:W-:-:S06]  /*2740*/  USEL UR6, URZ, 0x1, !UP0 ;  /* 0x000000013f067887 */ /* 0x000fcc000c000000 */
[----:B------:R-:W-:-:S13]  /*2750*/  ISETP.NE.AND P1, PT, RZ, UR6, PT ;  /* 0x00000006ff007c0c */ /* 0x000fda000bf25270 */
[----:B------:R-:W-:Y:S05]  /*2760*/  @!P1 BRA `(.L_x_36) ;  /* 0x0000000000849947 */ /* 0x000fea0003800000 */
[----:B------:R-:W-:Y:S02]  /*2770*/  WARPGROUP.DEPBAR.LE gsb0, 0x0 ;  /* 0x00008000000079c5 */ /* 0x000fe40000010000 */
[----:B------:R-:W-:Y:S01]  /*2780*/  FADD R85, R24, R85 ;  /* 0x0000005518557221 */ /* 0x000fe20000000000 */
        /* <DEDUP_REMOVED lines=30> */
[----:B------:R-:W-:-:S07]  /*2970*/  FADD R56, R56, R55 ;  /* 0x0000003738387221 */ /* 0x000fce0000000000 */
.L_x_36:
[----:B0-----:R-:W-:Y:S01]  /*2980*/  ISETP.GE.AND P1, PT, R14, 0x1, PT ;  /* 0x000000010e00780c */ /* 0x001fe20003f26270 */
[----:B------:R0:W-:Y:S01]  /*2990*/  SYNCS.ARRIVE.TRANS64.A1T0 RZ, [R15+UR23], RZ ;  /* 0x000000ff0fff79a7 */ /* 0x0001e20008100017 */
[----:B------:R-:W-:-:S11]  /*29a0*/  WARPGROUP.DEPBAR.LE gsb0, 0x0 ;  /* 0x00008000000079c5 */ /* 0x000fd60000010000 */
[----:B------:R-:W-:Y:S05]  /*29b0*/  @!P1 BRA `(.L_x_37) ;  /* 0x00000000004c9947 */ /* 0x000fea0003800000 */
[----:B------:R-:W-:-:S13]  /*29c0*/  ISETP.NE.AND P1, PT, R87, 0x3, PT ;  /* 0x000000035700780c */ /* 0x000fda0003f25270 */
[----:B------:R-:W-:Y:S05]  /*29d0*/  @!P1 BRA `(.L_x_38) ;  /* 0x0000000000049947 */ /* 0x000fea0003800000 */
[----:B------:R-:W-:Y:S01]  /*29e0*/  BPT.TRAP 0x1 ;  /* 0x000000040000795c */ /* 0x000fe20000300000 */
.L_x_38:
[----:B------:R-:W-:Y:S01]  /*29f0*/  BSSY B0, `(.L_x_39) ;  /* 0x000000d000007945 */ /* 0x000fe20003800000 */
[----:B------:R-:W-:-:S03]  /*2a00*/  ISETP.GT.U32.AND P1, PT, R7, 0x1, PT ;  /* 0x000000010700780c */ /* 0x000fc60003f24070 */
[----:B------:R-:W-:Y:S10]  /*2a10*/  @!P0 BRA `(.L_x_40) ;  /* 0x0000000000288947 */ /* 0x000ff40003800000 */
[----:B------:R-:W-:-:S04]  /*2a20*/  UIADD3 UR8, UR10, UR5, URZ ;  /* 0x000000050a087290 */ /* 0x000fc8000fffe03f */
[----:B------:R-:W-:-:S04]  /*2a30*/  USHF.R.U32.HI UR6, URZ, 0x1, UR8 ;  /* 0x000000013f067899 */ /* 0x000fc80008011608 */
[----:B------:R-:W-:-:S04]  /*2a40*/  UIMAD.WIDE.U32 UR6, UR6, -0x6db6db6d, URZ ;  /* 0x92492493060678a5 */ /* 0x000fc8000f8e003f */
[----:B------:R-:W-:-:S04]  /*2a50*/  USHF.R.U32.HI UR6, URZ, 0x2, UR7 ;  /* 0x000000023f067899 */ /* 0x000fc80008011607 */
[----:B------:R-:W-:-:S04]  /*2a60*/  UIMAD UR8, UR6, -0xe, UR8 ;  /* 0xfffffff2060878a4 */ /* 0x000fc8000f8e0208 */
[----:B------:R-:W-:-:S04]  /*2a70*/  ULEA UR8, UR8, UR9, 0x3 ;  /* 0x0000000908087291 */ /* 0x000fc8000f8e183f */
[----:B------:R-:W-:-:S06]  /*2a80*/  UIADD3 UR8, UR8, 0x70, URZ ;  /* 0x0000007008087890 */ /* 0x000fcc000fffe03f */
[----:B0-----:R-:W-:-:S05]  /*2a90*/  IMAD.U32 R15, RZ, RZ, UR8 ;  /* 0x00000008ff0f7e24 */ /* 0x001fca000f8e00ff */
[----:B------:R-:W-:-:S04]  /*2aa0*/  PRMT R14, R12, 0x654, R15 ;  /* 0x000006540c0e7816 */ /* 0x000fc8000000000f */
[----:B------:R1:W-:Y:S03]  /*2ab0*/  SYNCS.ARRIVE.TRANS64.RED.A1T0 RZ, [R14+URZ], RZ ;  /* 0x000000ff0eff79a7 */ /* 0x0003e6000810043f */
.L_x_40:
[----:B------:R-:W-:Y:S05]  /*2ac0*/  BSYNC B0 ;  /* 0x0000000000007941 */ /* 0x000fea0003800000 */
.L_x_39:
[----:B------:R-:W-:Y:S05]  /*2ad0*/  @P1 BRA `(.L_x_37) ;  /* 0x0000000000041947 */ /* 0x000fea0003800000 */
[----:B------:R-:W-:Y:S01]  /*2ae0*/  BPT.TRAP 0x1 ;  /* 0x000000040000795c */ /* 0x000fe20000300000 */
.L_x_37:
[----:B-1----:R-:W-:Y:S01]  /*2af0*/  SHF.L.U32 R14, R88, 0x1f, RZ ;  /* 0x0000001f580e7819 */ /* 0x002fe200000006ff */
[----:B------:R-:W-:Y:S01]  /*2b00*/  UIADD3 UR5, UR22, UR5, URZ ;  /* 0x0000000516057290 */ /* 0x000fe2000fffe03f */
[----:B------:R-:W1:Y:S01]  /*2b10*/  LDC R24, c[0x0][0x288] ;  /* 0x0000a200ff187b82 */ /* 0x000e620000000800 */
[----:B------:R-:W-:Y:S01]  /*2b20*/  UISETP.GE.U32.AND UP1, UPT, UR22, 0xe, UPT ;  /* 0x0000000e1600788c */ /* 0x000fe2000bf26070 */
[----:B------:R-:W-:Y:S01]  /*2b30*/  IMAD.SHL.U32 R22, R17, 0x2, RZ ;  /* 0x0000000211167824 */ /* 0x000fe200078e00ff */
[----:B------:R-:W-:Y:S02]  /*2b40*/  UISETP.GT.U32.AND UP0, UPT, UR5, 0xd, UPT ;  /* 0x0000000d0500788c */ /* 0x000fe4000bf04070 */
[----:B------:R-:W-:Y:S02]  /*2b50*/  USHF.R.U32.HI UR6, URZ, 0x1, UR5 ;  /* 0x000000013f067899 */ /* 0x000fe40008011605 */
[----:B------:R-:W-:Y:S01]  /*2b60*/  UISETP.LT.U32.AND UP0, UPT, UR22, 0xe, UP0 ;  /* 0x0000000e1600788c */ /* 0x000fe20008701070 */
[----:B------:R-:W3:Y:S01]  /*2b70*/  SYNCS.PHASECHK.TRANS64.TRYWAIT P1, [UR11+0x8], R14 ;  /* 0x0000080eff0075a7 */ /* 0x000ee2000802014b */
[----:B------:R-:W-:Y:S01]  /*2b80*/  UIMAD.WIDE.U32 UR6, UR6, -0x6db6db6d, URZ ;  /* 0x92492493060678a5 */ /* 0x000fe2000f8e003f */
[----:B------:R-:W-:Y:S01]  /*2b90*/  SHF.R.S32.HI R23, RZ, 0x1f, R22 ;  /* 0x0000001fff177819 */ /* 0x000fe20000011416 */
[----:B------:R-:W-:-:S02]  /*2ba0*/  USEL UR8, URZ, 0x1, !UP0 ;  /* 0x000000013f087887 */ /* 0x000fc4000c000000 */
[----:B------:R-:W-:Y:S02]  /*2bb0*/  USHF.R.U32.HI UR6, URZ, 0x2, UR7 ;  /* 0x000000023f067899 */ /* 0x000fe40008011607 */
[----:B------:R-:W-:Y:S02]  /*2bc0*/  ULOP3.LUT UR4, UR4, UR8, URZ, 0x3c, !UPT ;  /* 0x0000000804047292 */ /* 0x000fe4000f8e3c3f */
[----:B------:R-:W-:Y:S02]  /*2bd0*/  UIMAD UR5, UR6, -0xe, UR5 ;  /* 0xfffffff2060578a4 */ /* 0x000fe4000f8e0205 */
[----:B------:R-:W-:Y:S01]  /*2be0*/  @UP1 ULOP3.LUT UR4, UR4, 0x1, UR6, 0x78, !UPT ;  /* 0x0000000104041892 */ /* 0x000fe2000f8e7806 */
[----:B-1-3--:R-:W-:Y:S11]  /*2bf0*/  @!P1 BRA `(.L_x_41) ;  /* 0x00000044002c9947 */ /* 0x00aff60003800000 */
.L_x_145:
[----:B------:R-:W-:Y:S01]  /*2c00*/  IMAD.SHL.U32 R25, R6, 0x40, RZ ;  /* 0x0000004006197824 */ /* 0x000fe200078e00ff */
[----:B------:R-:W-:Y:S01]  /*2c10*/  ULDC UR8, c[0x0][0x284] ;  /* 0x0000a10000087ab9 */ /* 0x000fe20000000800 */
[----:B------:R-:W-:Y:S01]  /*2c20*/  IMAD.SHL.U32 R31, R4, 0x40, RZ ;  /* 0x00000040041f7824 */ /* 0x000fe200078e00ff */
[----:B------:R-:W-:Y:S01]  /*2c30*/  SHF.R.S32.HI R32, RZ, 0x1f, R5 ;  /* 0x0000001fff207819 */ /* 0x000fe20000011405 */
[----:B------:R-:W-:Y:S01]  /*2c40*/  ULDC.64 UR6, c[0x0][0x5d0] ;  /* 0x0001740000067ab9 */ /* 0x000fe20000000a00 */
[----:B------:R-:W-:Y:S01]  /*2c50*/  ISETP.GE.AND P1, PT, R25, UR8, PT ;  /* 0x0000000819007c0c */ /* 0x000fe2000bf26270 */
[----:B0-----:R-:W-:Y:S01]  /*2c60*/  IMAD.WIDE.U32 R14, R5, UR6, R22 ;  /* 0x00000006050e7c25 */ /* 0x001fe2000f8e0016 */
[----:B------:R-:W-:Y:S02]  /*2c70*/  SHF.R.S32.HI R30, RZ, 0x1f, R31 ;  /* 0x0000001fff1e7819 */ /* 0x000fe4000001141f */
[C---:B------:R-:W-:Y:S01]  /*2c80*/  ISETP.GE.OR P1, PT, R31.reuse, R24, P1 ;  /* 0x000000181f00720c */ /* 0x040fe20000f26670 */
[----:B------:R-:W-:Y:S01]  /*2c90*/  IMAD R4, R32, UR6, RZ ;  /* 0x0000000620047c24 */ /* 0x000fe2000f8e02ff */
[----:B------:R-:W-:-:S03]  /*2ca0*/  IADD3 R14, P2, R31, R14, RZ ;  /* 0x0000000e1f0e7210 */ /* 0x000fc60007f5e0ff */
[----:B------:R-:W-:-:S05]  /*2cb0*/  IMAD R19, R5, UR7, R4 ;  /* 0x0000000705137c24 */ /* 0x000fca000f8e0204 */
[----:B------:R-:W-:-:S03]  /*2cc0*/  IADD3.X R15, R30, R15, R19, P2, !PT ;  /* 0x0000000f1e0f7210 */ /* 0x000fc600017fe413 */
[----:B------:R-:W-:Y:S05]  /*2cd0*/  @P1 BRA `(.L_x_42) ;  /* 0x0000002400a81947 */ /* 0x000fea0003800000 */
[----:B------:R-:W0:Y:S01]  /*2ce0*/  LDC.64 R28, c[0x0][0x5c8] ;  /* 0x00017200ff1c7b82 */ /* 0x000e220000000a00 */
[----:B------:R-:W-:Y:S01]  /*2cf0*/  IMAD.WIDE R26, R6, 0x40, R10 ;  /* 0x00000040061a7825 */ /* 0x000fe200078e020a */
[----:B------:R-:W-:Y:S01]  /*2d00*/  ULDC.64 UR6, c[0x0][0x5c0] ;  /* 0x0001700000067ab9 */ /* 0x000fe20000000a00 */
[----:B------:R-:W-:Y:S02]  /*2d10*/  BSSY B0, `(.L_x_42) ;  /* 0x0000266000007945 */ /* 0x000fe40003800000 */
[----:B------:R-:W-:Y:S02]  /*2d20*/  IMAD R24, R17, -0x2, R24 ;  /* 0xfffffffe11187824 */ /* 0x000fe400078e0218 */
[----:B------:R-:W-:Y:S02]  /*2d30*/  IMAD.IADD R6, R20, 0x1, -R25 ;  /* 0x0000000114067824 */ /* 0x000fe400078e0a19 */
[----:B------:R-:W-:Y:S02]  /*2d40*/  IMAD.IADD R24, R24, 0x1, -R31 ;  /* 0x0000000118187824 */ /* 0x000fe400078e0a1f */
[----:B0-----:R-:W-:-:S02]  /*2d50*/  IMAD R4, R27, R28, RZ ;  /* 0x0000001c1b047224 */ /* 0x001fc400078e02ff */
[----:B------:R-:W-:-:S04]  /*2d60*/  IMAD.WIDE.U32 R14, R26, R28, R14 ;  /* 0x0000001c1a0e7225 */ /* 0x000fc800078e000e */
[----:B------:R-:W-:Y:S01]  /*2d70*/  IMAD R19, R26, R29, R4 ;  /* 0x0000001d1a137224 */ /* 0x000fe200078e0204 */
[----:B------:R-:W-:Y:S02]  /*2d80*/  LEA R4, P1, R28, R14, 0x3 ;  /* 0x0000000e1c047211 */ /* 0x000fe400078218ff */
[----:B------:R-:W-:Y:S01]  /*2d90*/  IADD3 R18, P2, R14, UR6, RZ ;  /* 0x000000060e127c10 */ /* 0x000fe2000ff5e0ff */
[----:B------:R-:W-:Y:S01]  /*2da0*/  IMAD.IADD R19, R15, 0x1, R19 ;  /* 0x000000010f137824 */ /* 0x000fe200078e0213 */
[----:B------:R-:W-:-:S04]  /*2db0*/  IADD3 R14, P3, R4, UR6, RZ ;  /* 0x00000006040e7c10 */ /* 0x000fc8000ff7e0ff */
[----:B------:R-:W-:Y:S02]  /*2dc0*/  LEA.HI.X R4, R28, R19, R29, 0x3, P1 ;  /* 0x000000131c047211 */ /* 0x000fe400008f1c1d */
[----:B----45:R-:W-:Y:S02]  /*2dd0*/  FSETP.NEU.AND P1, PT, R16, RZ, PT ;  /* 0x000000ff1000720b */ /* 0x030fe40003f2d000 */
[----:B------:R-:W-:Y:S02]  /*2de0*/  IADD3.X R19, R19, UR7, RZ, P2, !PT ;  /* 0x0000000713137c10 */ /* 0x000fe400097fe4ff */
[----:B------:R-:W-:-:S09]  /*2df0*/  IADD3.X R15, R4, UR7, RZ, P3, !PT ;  /* 0x00000007040f7c10 */ /* 0x000fd20009ffe4ff */
[----:B------:R-:W-:Y:S05]  /*2e00*/  @!P1 BRA `(.L_x_43) ;  /* 0x0000001c00189947 */ /* 0x000fea0003800000 */
[----:B------:R-:W-:Y:S01]  /*2e10*/  ULDC.64 UR6, c[0x0][0x5b8] ;  /* 0x00016e0000067ab9 */ /* 0x000fe20000000a00 */
[----:B------:R-:W-:Y:S01]  /*2e20*/  ISETP.GE.AND P2, PT, R24, 0x1, PT ;  /* 0x000000011800780c */ /* 0x000fe20003f46270 */
[----:B------:R-:W-:Y:S01]  /*2e30*/  IMAD.WIDE.U32 R22, R5, UR6, R22 ;  /* 0x0000000605167c25 */ /* 0x000fe2000f8e0016 */
[----:B------:R-:W-:Y:S01]  /*2e40*/  ULDC.64 UR16, c[0x0][0x5a8] ;  /* 0x00016a0000107ab9 */ /* 0x000fe20000000a00 */
[----:B------:R-:W-:Y:S01]  /*2e50*/  BSSY B1, `(.L_x_44) ;  /* 0x000000f000017945 */ /* 0x000fe20003800000 */
[----:B------:R-:W-:Y:S01]  /*2e60*/  ISETP.LT.OR P5, PT, R6, 0x1, !P2 ;  /* 0x000000010600780c */ /* 0x000fe200057a1670 */
[----:B------:R-:W-:Y:S01]  /*2e70*/  IMAD R4, R32, UR6, RZ ;  /* 0x0000000620047c24 */ /* 0x000fe2000f8e02ff */
[----:B------:R-:W-:-:S03]  /*2e80*/  IADD3 R22, P1, R31, R22, RZ ;  /* 0x000000161f167210 */ /* 0x000fc60007f3e0ff */
[----:B------:R-:W-:Y:S01]  /*2e90*/  IMAD R5, R5, UR7, R4 ;  /* 0x0000000705057c24 */ /* 0x000fe2000f8e0204 */
[----:B------:R-:W-:Y:S02]  /*2ea0*/  ULDC.64 UR6, c[0x0][0x5b0] ;  /* 0x00016c0000067ab9 */ /* 0x000fe40000000a00 */
[----:B------:R-:W-:Y:S02]  /*2eb0*/  IMAD R25, R27, UR6, RZ ;  /* 0x000000061b197c24 */ /* 0x000fe4000f8e02ff */
[----:B------:R-:W-:Y:S02]  /*2ec0*/  IADD3.X R23, R30, R23, R5, P1, !PT ;  /* 0x000000171e177210 */ /* 0x000fe40000ffe405 */
[C---:B------:R-:W-:Y:S02]  /*2ed0*/  IMAD R25, R26.reuse, UR7, R25 ;  /* 0x000000071a197c24 */ /* 0x040fe4000f8e0219 */
[----:B------:R-:W-:-:S03]  /*2ee0*/  IMAD.WIDE.U32 R4, R26, UR6, R22 ;  /* 0x000000061a047c25 */ /* 0x000fc6000f8e0016 */
[----:B------:R-:W-:-:S04]  /*2ef0*/  IADD3 R4, P1, R4, UR16, RZ ;  /* 0x0000001004047c10 */ /* 0x000fc8000ff3e0ff */
[--C-:B------:R-:W-:Y:S02]  /*2f00*/  IADD3.X R5, R5, UR17, R25.reuse, P1, !PT ;  /* 0x0000001105057c10 */ /* 0x100fe40008ffe419 */
[----:B------:R-:W-:Y:S01]  /*2f10*/  PRMT R25, RZ, 0x7610, R25 ;  /* 0x00007610ff197816 */ /* 0x000fe20000000019 */
[----:B------:R-:W-:Y:S06]  /*2f20*/  @P5 BRA `(.L_x_45) ;  /* 0x0000000000045947 */ /* 0x000fec0003800000 */
[----:B------:R0:W5:Y:S02]  /*2f30*/  LDG.E.U8 R25, desc[UR20][R4.64] ;  /* 0x0000001404197981 */ /* 0x000164000c1e1100 */
.L_x_45:
[----:B------:R-:W-:Y:S05]  /*2f40*/  BSYNC B1 ;  /* 0x0000000000017941 */ /* 0x000fea0003800000 */
.L_x_44:
[----:B-----5:R-:W-:Y:S01]  /*2f50*/  LOP3.LUT R25, R25, 0xff, RZ, 0xc0, !PT ;  /* 0x000000ff19197812 */ /* 0x020fe200078ec0ff */
[----:B------:R-:W-:Y:S01]  /*2f60*/  BSSY B1, `(.L_x_46) ;  /* 0x000000c000017945 */ /* 0x000fe20003800000 */
[----:B------:R-:W-:Y:S02]  /*2f70*/  ISETP.GE.AND P1, PT, R24, 0x2, PT ;  /* 0x000000021800780c */ /* 0x000fe40003f26270 */
[----:B------:R-:W-:Y:S02]  /*2f80*/  F2FP.F16.E4M3.UNPACK_B R25, R25 ;  /* 0x00000019ff19723e */ /* 0x000fe400020006ff */
[----:B------:R-:W-:-:S03]  /*2f90*/  ISETP.LT.OR P3, PT, R6, 0x1, !P1 ;  /* 0x000000010600780c */ /* 0x000fc60004f61670 */
[----:B------:R-:W-:-:S05]  /*2fa0*/  HADD2.F32 R25, -RZ, R25.H0_H0 ;  /* 0x20000019ff197230 */ /* 0x000fca0000004100 */
[----:B------:R-:W-:Y:S01]  /*2fb0*/  FMUL R28, R25, R16 ;  /* 0x00000010191c7220 */ /* 0x000fe20000400000 */
[----:B------:R-:W-:-:S03]  /*2fc0*/  PRMT R25, RZ, 0x7610, R25 ;  /* 0x00007610ff197816 */ /* 0x000fc60000000019 */
[----:B--2---:R-:W-:-:S05]  /*2fd0*/  FFMA R28, R85, R13, R28 ;  /* 0x0000000d551c7223 */ /* 0x004fca000000001c */
[----:B------:R-:W-:-:S05]  /*2fe0*/  F2FP.SATFINITE.E4M3.F32.PACK_AB_MERGE_C R29, RZ, R28, RZ ;  /* 0x0000001cff1d723e */ /* 0x000fca00048070ff */
[----:B------:R1:W-:Y:S01]  /*2ff0*/  @!P5 STG.E.U8 desc[UR20][R18.64], R29 ;  /* 0x0000001d1200d986 */ /* 0x0003e2000c101114 */
[----:B------:R-:W-:Y:S05]  /*3000*/  @P3 BRA `(.L_x_47) ;  /* 0x0000000000043947 */ /* 0x000fea0003800000 */
[----:B------:R2:W5:Y:S02]  /*3010*/  LDG.E.U8 R25, desc[UR20][R4.64+0x1] ;  /* 0x0000011404197981 */ /* 0x000564000c1e1100 */
.L_x_47:
[----:B------:R-:W-:Y:S05]  /*3020*/  BSYNC B1 ;  /* 0x0000000000017941 */ /* 0x000fea0003800000 */
.L_x_46:
[----:B-----5:R-:W-:Y:S01]  /*3030*/  LOP3.LUT R25, R25, 0xff, RZ, 0xc0, !PT ;  /* 0x000000ff19197812 */ /* 0x020fe200078ec0ff */
[----:B------:R-:W-:Y:S01]  /*3040*/  BSSY B1, `(.L_x_48) ;  /* 0x0000012000017945 */ /* 0x000fe20003800000 */
[----:B-1----:R-:W-:Y:S02]  /*3050*/  IADD3 R29, P5, R26, 0x8, RZ ;  /* 0x000000081a1d7810 */ /* 0x002fe40007fbe0ff */
[----:B------:R-:W-:Y:S02]  /*3060*/  F2FP.F16.E4M3.UNPACK_B R25, R25 ;  /* 0x00000019ff19723e */ /* 0x000fe400020006ff */
[----:B------:R-:W-:Y:S01]  /*3070*/  ISETP.LT.OR P2, PT, R6, 0x9, !P2 ;  /* 0x000000090600780c */ /* 0x000fe20005741670 */
[----:B------:R-:W-:Y:S02]  /*3080*/  IMAD.X R26, RZ, RZ, R27, P5 ;  /* 0x000000ffff1a7224 */ /* 0x000fe400028e061b */
[----:B------:R-:W-:Y:S02]  /*3090*/  HADD2.F32 R25, -RZ, R25.H0_H0 ;  /* 0x20000019ff197230 */ /* 0x000fe40000004100 */
[----:B------:R-:W-:-:S02]  /*30a0*/  IMAD R26, R26, UR6, RZ ;  /* 0x000000061a1a7c24 */ /* 0x000fc4000f8e02ff */
[----:B------:R-:W-:-:S04]  /*30b0*/  IMAD.WIDE.U32 R22, R29, UR6, R22 ;  /* 0x000000061d167c25 */ /* 0x000fc8000f8e0016 */
[----:B------:R-:W-:Y:S01]  /*30c0*/  FMUL R25, R25, R16 ;  /* 0x0000001019197220 */ /* 0x000fe20000400000 */
[----:B------:R-:W-:-:S03]  /*30d0*/  IMAD R29, R29, UR7, R26 ;  /* 0x000000071d1d7c24 */ /* 0x000fc6000f8e021a */
[----:B------:R-:W-:Y:S01]  /*30e0*/  FFMA R25, R86, R13, R25 ;  /* 0x0000000d56197223 */ /* 0x000fe20000000019 */
[----:B------:R-:W-:-:S04]  /*30f0*/  IADD3 R22, P5, R22, UR16, RZ ;  /* 0x0000001016167c10 */ /* 0x000fc8000ffbe0ff */
[----:B------:R-:W-:Y:S02]  /*3100*/  F2FP.SATFINITE.E4M3.F32.PACK_AB_MERGE_C R27, RZ, R25, RZ ;  /* 0x00000019ff1b723e */ /* 0x000fe400048070ff */
[----:B------:R-:W-:Y:S02]  /*3110*/  IADD3.X R23, R23, UR17, R29, P5, !PT ;  /* 0x0000001117177c10 */ /* 0x000fe4000affe41d */
[----:B------:R-:W-:Y:S01]  /*3120*/  PRMT R25, RZ, 0x7610, R25 ;  /* 0x00007610ff197816 */ /* 0x000fe20000000019 */
[----:B------:R1:W-:Y:S01]  /*3130*/  @!P3 STG.E.U8 desc[UR20][R18.64+0x1], R27 ;  /* 0x0000011b1200b986 */ /* 0x0003e2000c101114 */
[----:B------:R-:W-:Y:S05]  /*3140*/  @P2 BRA `(.L_x_49) ;  /* 0x0000000000042947 */ /* 0x000fea0003800000 */
[----:B------:R3:W5:Y:S02]  /*3150*/  LDG.E.U8 R25, desc[UR20][R22.64] ;  /* 0x0000001416197981 */ /* 0x000764000c1e1100 */
.L_x_49:
[----:B------:R-:W-:Y:S05]  /*3160*/  BSYNC B1 ;  /* 0x0000000000017941 */ /* 0x000fea0003800000 */
.L_x_48:
[----:B-----5:R-:W-:Y:S01]  /*3170*/  LOP3.LUT R25, R25, 0xff, RZ, 0xc0, !PT ;  /* 0x000000ff19197812 */ /* 0x020fe200078ec0ff */
[----:B------:R-:W-:Y:S01]  /*3180*/  BSSY B1, `(.L_x_50) ;  /* 0x000000b000017945 */ /* 0x000fe20003800000 */
[----:B------:R-:W-:Y:S02]  /*3190*/  ISETP.LT.OR P1, PT, R6, 0x9, !P1 ;  /* 0x000000090600780c */ /* 0x000fe40004f21670 */
[----:B------:R-:W-:-:S05]  /*31a0*/  F2FP.F16.E4M3.UNPACK_B R25, R25 ;  /* 0x00000019ff19723e */ /* 0x000fca00020006ff */
[----:B------:R-:W-:-:S05]  /*31b0*/  HADD2.F32 R25, -RZ, R25.H0_H0 ;  /* 0x20000019ff197230 */ /* 0x000fca0000004100 */
[----:B------:R-:W-:Y:S01]  /*31c0*/  FMUL R26, R25, R16 ;  /* 0x00000010191a7220 */ /* 0x000fe20000400000 */
[----:B------:R-:W-:-:S03]  /*31d0*/  PRMT R25, RZ, 0x7610, R25 ;  /* 0x00007610ff197816 */ /* 0x000fc60000000019 */
[----:B------:R-:W-:-:S05]  /*31e0*/  FFMA R26, R83, R13, R26 ;  /* 0x0000000d531a7223 */ /* 0x000fca000000001a */
[----:B-1----:R-:W-:-:S05]  /*31f0*/  F2FP.SATFINITE.E4M3.F32.PACK_AB_MERGE_C R27, RZ, R26, RZ ;  /* 0x0000001aff1b723e */ /* 0x002fca00048070ff */
[----:B------:R1:W-:Y:S01]  /*3200*/  @!P2 STG.E.U8 desc[UR20][R14.64], R27 ;  /* 0x0000001b0e00a986 */ /* 0x0003e2000c101114 */
[----:B------:R-:W-:Y:S05]  /*3210*/  @P1 BRA `(.L_x_51) ;  /* 0x0000000000041947 */ /* 0x000fea0003800000 */
[----:B------:R4:W5:Y:S02]  /*3220*/  LDG.E.U8 R25, desc[UR20][R22.64+0x1] ;  /* 0x0000011416197981 */ /* 0x000964000c1e1100 */
.L_x_51:
[----:B------:R-:W-:Y:S05]  /*3230*/  BSYNC B1 ;  /* 0x0000000000017941 */ /* 0x000fea0003800000 */
.L_x_50:
[----:B-----5:R-:W-:Y:S01]  /*3240*/  LOP3.LUT R25, R25, 0xff, RZ, 0xc0, !PT ;  /* 0x000000ff19197812 */ /* 0x020fe200078ec0ff */
[----:B------:R-:W-:Y:S01]  /*3250*/  BSSY B1, `(.L_x_52) ;  /* 0x000000c000017945 */ /* 0x000fe20003800000 */
[----:B------:R-:W-:Y:S02]  /*3260*/  ISETP.GE.AND P2, PT, R24, 0x9, PT ;  /* 0x000000091800780c */ /* 0x000fe40003f46270 */
[----:B------:R-:W-:Y:S02]  /*3270*/  F2FP.F16.E4M3.UNPACK_B R25, R25 ;  /* 0x00000019ff19723e */ /* 0x000fe400020006ff */
[----:B------:R-:W-:-:S03]  /*3280*/  ISETP.LT.OR P3, PT, R6, 0x1, !P2 ;  /* 0x000000010600780c */ /* 0x000fc60005761670 */
[----:B------:R-:W-:-:S05]  /*3290*/  HADD2.F32 R25, -RZ, R25.H0_H0 ;  /* 0x20000019ff197230 */ /* 0x000fca0000004100 */
[----:B------:R-:W-:-:S04]  /*32a0*/  FMUL R25, R25, R16 ;  /* 0x0000001019197220 */ /* 0x000fc80000400000 */
[----:B------:R-:W-:-:S05]  /*32b0*/  FFMA R25, R84, R13, R25 ;  /* 0x0000000d54197223 */ /* 0x000fca0000000019 */
[----:B-1----:R-:W-:Y:S02]  /*32c0*/  F2FP.SATFINITE.E4M3.F32.PACK_AB_MERGE_C R27, RZ, R25, RZ ;  /* 0x00000019ff1b723e */ /* 0x002fe400048070ff */
[----:B------:R-:W-:-:S03]  /*32d0*/  PRMT R25, RZ, 0x7610, R25 ;  /* 0x00007610ff197816 */ /* 0x000fc60000000019 */
[----:B------:R1:W-:Y:S01]  /*32e0*/  @!P1 STG.E.U8 desc[UR20][R14.64+0x1], R27 ;  /* 0x0000011b0e009986 */ /* 0x0003e2000c101114 */
[----:B------:R-:W-:Y:S05]  /*32f0*/  @P3 BRA `(.L_x_53) ;  /* 0x0000000000043947 */ /* 0x000fea0003800000 */
[----:B------:R0:W5:Y:S02]  /*3300*/  LDG.E.U8 R25, desc[UR20][R4.64+0x8] ;  /* 0x0000081404197981 */ /* 0x000164000c1e1100 */
.L_x_53:
[----:B------:R-:W-:Y:S05]  /*3310*/  BSYNC B1 ;  /* 0x0000000000017941 */ /* 0x000fea0003800000 */
.L_x_52:
        /* <DEDUP_REMOVED lines=13> */
.L_x_55:
[----:B------:R-:W-:Y:S05]  /*33f0*/  BSYNC B1 ;  /* 0x0000000000017941 */ /* 0x000fea0003800000 */
.L_x_54:
[----:B-----5:R-:W-:Y:S01]  /*3400*/  LOP3.LUT R25, R25, 0xff, RZ, 0xc0, !PT ;  /* 0x000000ff19197812 */ /* 0x020fe200078ec0ff */
[----:B------:R-:W-:Y:S01]  /*3410*/  BSSY B1, `(.L_x_56) ;  /* 0x000000b000017945 */ /* 0x000fe20003800000 */
[----:B------:R-:W-:Y:S02]  /*3420*/  ISETP.LT.OR P2, PT, R6, 0x9, !P2 ;  /* 0x000000090600780c */ /* 0x000fe40005741670 */
[----:B------:R-:W-:-:S05]  /*3430*/  F2FP.F16.E4M3.UNPACK_B R25, R25 ;  /* 0x00000019ff19723e */ /* 0x000fca00020006ff */
        /* <DEDUP_REMOVED lines=8> */
.L_x_57:
[----:B------:R-:W-:Y:S05]  /*34c0*/  BSYNC B1 ;  /* 0x0000000000017941 */ /* 0x000fea0003800000 */
.L_x_56:
        /* <DEDUP_REMOVED lines=12> */
.L_x_59:
[----:B------:R-:W-:Y:S05]  /*3590*/  BSYNC B1 ;  /* 0x0000000000017941 */ /* 0x000fea0003800000 */
.L_x_58:
        /* <DEDUP_REMOVED lines=13> */
.L_x_61:
[----:B------:R-:W-:Y:S05]  /*3670*/  BSYNC B1 ;  /* 0x0000000000017941 */ /* 0x000fea0003800000 */
.L_x_60:
        /* <DEDUP_REMOVED lines=13> */
.L_x_63:
[----:B------:R-:W-:Y:S05]  /*3750*/  BSYNC B1 ;  /* 0x0000000000017941 */ /* 0x000fea0003800000 */
.L_x_62:
        /* <DEDUP_REMOVED lines=12> */
.L_x_65:
[----:B------:R-:W-:Y:S05]  /*3820*/  BSYNC B1 ;  /* 0x0000000000017941 */ /* 0x000fea0003800000 */
.L_x_64:
        /* <DEDUP_REMOVED lines=12> */
.L_x_67:
[----:B------:R-:W-:Y:S05]  /*38f0*/  BSYNC B1 ;  /* 0x0000000000017941 */ /* 0x000fea0003800000 */
.L_x_66:
        /* <DEDUP_REMOVED lines=13> */
.L_x_69:
[----:B------:R-:W-:Y:S05]  /*39d0*/  BSYNC B1 ;  /* 0x0000000000017941 */ /* 0x000fea0003800000 */
.L_x_68:
        /* <DEDUP_REMOVED lines=13> */
.L_x_71:
[----:B------:R-:W-:Y:S05]  /*3ab0*/  BSYNC B1 ;  /* 0x0000000000017941 */ /* 0x000fea0003800000 */
.L_x_70:
        /* <DEDUP_REMOVED lines=12> */
.L_x_73:
[----:B------:R-:W-:Y:S05]  /*3b80*/  BSYNC B1 ;  /* 0x0000000000017941 */ /* 0x000fea0003800000 */
.L_x_72:
        /* <DEDUP_REMOVED lines=12> */
.L_x_75:
[----:B------:R-:W-:Y:S05]  /*3c50*/  BSYNC B1 ;  /* 0x0000000000017941 */ /* 0x000fea0003800000 */
.L_x_74:
        /* <DEDUP_REMOVED lines=13> */
.L_x_77:
[----:B------:R-:W-:Y:S05]  /*3d30*/  BSYNC B1 ;  /* 0x0000000000017941 */ /* 0x000fea0003800000 */
.L_x_76:
        /* <DEDUP_REMOVED lines=13> */
.L_x_79:
[----:B------:R-:W-:Y:S05]  /*3e10*/  BSYNC B1 ;  /* 0x0000000000017941 */ /* 0x000fea0003800000 */
.L_x_78:
        /* <DEDUP_REMOVED lines=12> */
.L_x_81:
[----:B------:R-:W-:Y:S05]  /*3ee0*/  BSYNC B1 ;  /* 0x0000000000017941 */ /* 0x000fea0003800000 */
.L_x_80:
        /* <DEDUP_REMOVED lines=12> */
.L_x_83:
[----:B------:R-:W-:Y:S05]  /*3fb0*/  BSYNC B1 ;  /* 0x0000000000017941 */ /* 0x000fea0003800000 */
.L_x_82:
        /* <DEDUP_REMOVED lines=13> */
.L_x_85:
[----:B------:R-:W-:Y:S05]  /*4090*/  BSYNC B1 ;  /* 0x0000000000017941 */ /* 0x000fea0003800000 */
.L_x_84:
        /* <DEDUP_REMOVED lines=13> */
.L_x_87:
[----:B------:R-:W-:Y:S05]  /*4170*/  BSYNC B1 ;  /* 0x0000000000017941 */ /* 0x000fea0003800000 */
.L_x_86:
        /* <DEDUP_REMOVED lines=12> */
.L_x_89:
[----:B------:R-:W-:Y:S05]  /*4240*/  BSYNC B1 ;  /* 0x0000000000017941 */ /* 0x000fea0003800000 */
.L_x_88:
        /* <DEDUP_REMOVED lines=12> */
.L_x_91:
[----:B------:R-:W-:Y:S05]  /*4310*/  BSYNC B1 ;  /* 0x0000000000017941 */ /* 0x000fea0003800000 */
.L_x_90:
        /* <DEDUP_REMOVED lines=13> */
.L_x_93:
[----:B------:R-:W-:Y:S05]  /*43f0*/  BSYNC B1 ;  /* 0x0000000000017941 */ /* 0x000fea0003800000 */
.L_x_92:
        /* <DEDUP_REMOVED lines=13> */
.L_x_95:
[----:B------:R-:W-:Y:S05]  /*44d0*/  BSYNC B1 ;  /* 0x0000000000017941 */ /* 0x000fea0003800000 */
.L_x_94:
        /* <DEDUP_REMOVED lines=12> */
.L_x_97:
[----:B------:R-:W-:Y:S05]  /*45a0*/  BSYNC B1 ;  /* 0x0000000000017941 */ /* 0x000fea0003800000 */
.L_x_96:
        /* <DEDUP_REMOVED lines=12> */
.L_x_99:
[----:B------:R-:W-:Y:S05]  /*4670*/  BSYNC B1 ;  /* 0x0000000000017941 */ /* 0x000fea0003800000 */
.L_x_98:
        /* <DEDUP_REMOVED lines=13> */
.L_x_101:
[----:B------:R-:W-:Y:S05]  /*4750*/  BSYNC B1 ;  /* 0x0000000000017941 */ /* 0x000fea0003800000 */
.L_x_100:
[----:B-----5:R-:W-:Y:S01]  /*4760*/  LOP3.LUT R25, R25, 0xff, RZ, 0xc0, !PT ;  /* 0x000000ff19197812 */ /* 0x020fe200078ec0ff */
[----:B------:R-:W-:Y:S01]  /*4770*/  BSSY B1, `(.L_x_102) ;  /* 0x000000c000017945 */ /* 0x000fe20003800000 */
[----:B------:R-:W-:Y:S02]  /*4780*/  ISETP.GE.AND P1, PT, R24, 0x3a, PT ;  /* 0x0000003a1800780c */ /* 0x000fe40003f26270 */
[----:B------:R-:W-:Y:S02]  /*4790*/  F2FP.F16.E4M3.UNPACK_B R25, R25 ;  /* 0x00000019ff19723e */ /* 0x000fe400020006ff */
[----:B------:R-:W-:Y:S02]  /*47a0*/  ISETP.LT.OR P5, PT, R6, 0x1, !P1 ;  /* 0x000000010600780c */ /* 0x000fe40004fa1670 */
[----:B------:R-:W-:Y:S01]  /*47b0*/  PRMT R24, RZ, 0x7610, R24 ;  /* 0x00007610ff187816 */ /* 0x000fe20000000018 */
[----:B------:R-:W-:-:S05]  /*47c0*/  HADD2.F32 R25, -RZ, R25.H0_H0 ;  /* 0x20000019ff197230 */ /* 0x000fca0000004100 */
[----:B------:R-:W-:-:S04]  /*47d0*/  FMUL R26, R25, R16 ;  /* 0x00000010191a7220 */ /* 0x000fc80000400000 */
[----:B------:R-:W-:-:S05]  /*47e0*/  FFMA R26, R57, R13, R26 ;  /* 0x0000000d391a7223 */ /* 0x000fca000000001a */
[----:B------:R-:W-:-:S05]  /*47f0*/  F2FP.SATFINITE.E4M3.F32.PACK_AB_MERGE_C R25, RZ, R26, RZ ;  /* 0x0000001aff19723e */ /* 0x000fca00048070ff */
[----:B------:R0:W-:Y:S01]  /*4800*/  @!P3 STG.E.U8 desc[UR20][R18.64+0x38], R25 ;  /* 0x000038191200b986 */ /* 0x0001e2000c101114 */
[----:B------:R-:W-:Y:S05]  /*4810*/  @P5 BRA `(.L_x_103) ;  /* 0x0000000000045947 */ /* 0x000fea0003800000 */
[----:B------:R0:W5:Y:S02]  /*4820*/  LDG.E.U8 R24, desc[UR20][R4.64+0x39] ;  /* 0x0000391404187981 */ /* 0x000164000c1e1100 */
.L_x_103:
[----:B------:R-:W-:Y:S05]  /*4830*/  BSYNC B1 ;  /* 0x0000000000017941 */ /* 0x000fea0003800000 */
.L_x_102:
[----:B-----5:R-:W-:Y:S01]  /*4840*/  LOP3.LUT R24, R24, 0xff, RZ, 0xc0, !PT ;  /* 0x000000ff18187812 */ /* 0x020fe200078ec0ff */
[----:B------:R-:W-:Y:S01]  /*4850*/  BSSY B1, `(.L_x_104) ;  /* 0x000000b000017945 */ /* 0x000fe20003800000 */
[----:B------:R-:W-:Y:S02]  /*4860*/  ISETP.LT.OR P2, PT, R6, 0x9, !P2 ;  /* 0x000000090600780c */ /* 0x000fe40005741670 */
[----:B------:R-:W-:Y:S02]  /*4870*/  F2FP.F16.E4M3.UNPACK_B R24, R24 ;  /* 0x00000018ff18723e */ /* 0x000fe400020006ff */
[----:B0-2---:R-:W-:-:S03]  /*4880*/  PRMT R4, RZ, 0x7610, R4 ;  /* 0x00007610ff047816 */ /* 0x005fc60000000004 */
[----:B------:R-:W-:-:S05]  /*4890*/  HADD2.F32 R5, -RZ, R24.H0_H0 ;  /* 0x20000018ff057230 */ /* 0x000fca0000004100 */
[----:B------:R-:W-:-:S04]  /*48a0*/  FMUL R5, R5, R16 ;  /* 0x0000001005057220 */ /* 0x000fc80000400000 */
[----:B------:R-:W-:-:S05]  /*48b0*/  FFMA R5, R58, R13, R5 ;  /* 0x0000000d3a057223 */ /* 0x000fca0000000005 */
[----:B------:R-:W-:-:S05]  /*48c0*/  F2FP.SATFINITE.E4M3.F32.PACK_AB_MERGE_C R5, RZ, R5, RZ ;  /* 0x00000005ff05723e */ /* 0x000fca00048070ff */
[----:B------:R0:W-:Y:S01]  /*48d0*/  @!P5 STG.E.U8 desc[UR20][R18.64+0x39], R5 ;  /* 0x000039051200d986 */ /* 0x0001e2000c101114 */
[----:B------:R-:W-:Y:S05]  /*48e0*/  @P2 BRA `(.L_x_105) ;  /* 0x0000000000042947 */ /* 0x000fea0003800000 */
[----:B------:R2:W5:Y:S02]  /*48f0*/  LDG.E.U8 R4, desc[UR20][R22.64+0x38] ;  /* 0x0000381416047981 */ /* 0x000564000c1e1100 */
.L_x_105:
[----:B------:R-:W-:Y:S05]  /*4900*/  BSYNC B1 ;  /* 0x0000000000017941 */ /* 0x000fea0003800000 */
.L_x_104:
[----:B-----5:R-:W-:Y:S01]  /*4910*/  LOP3.LUT R4, R4, 0xff, RZ, 0xc0, !PT ;  /* 0x000000ff04047812 */ /* 0x020fe200078ec0ff */
[----:B------:R-:W-:Y:S01]  /*4920*/  BSSY B1, `(.L_x_106) ;  /* 0x000000b000017945 */ /* 0x000fe20003800000 */
[----:B------:R-:W-:Y:S02]  /*4930*/  ISETP.LT.OR P1, PT, R6, 0x9, !P1 ;  /* 0x000000090600780c */ /* 0x000fe40004f21670 */
[----:B------:R-:W-:-:S05]  /*4940*/  F2FP.F16.E4M3.UNPACK_B R4, R4 ;  /* 0x00000004ff04723e */ /* 0x000fca00020006ff */
[----:B0-----:R-:W-:-:S05]  /*4950*/  HADD2.F32 R5, -RZ, R4.H0_H0 ;  /* 0x20000004ff057230 */ /* 0x001fca0000004100 */
[----:B------:R-:W-:-:S04]  /*4960*/  FMUL R4, R5, R16 ;  /* 0x0000001005047220 */ /* 0x000fc80000400000 */
[----:B------:R-:W-:-:S05]  /*4970*/  FFMA R4, R21, R13, R4 ;  /* 0x0000000d15047223 */ /* 0x000fca0000000004 */
[----:B------:R-:W-:Y:S02]  /*4980*/  F2FP.SATFINITE.E4M3.F32.PACK_AB_MERGE_C R5, RZ, R4, RZ ;  /* 0x00000004ff05723e */ /* 0x000fe400048070ff */
[----:B------:R-:W-:-:S03]  /*4990*/  PRMT R4, RZ, 0x7610, R4 ;  /* 0x00007610ff047816 */ /* 0x000fc60000000004 */
[----:B------:R0:W-:Y:S01]  /*49a0*/  @!P2 STG.E.U8 desc[UR20][R14.64+0x38], R5 ;  /* 0x000038050e00a986 */ /* 0x0001e2000c101114 */
[----:B------:R-:W-:Y:S05]  /*49b0*/  @P1 BRA `(.L_x_107) ;  /* 0x0000000000041947 */ /* 0x000fea0003800000 */
[----:B------:R0:W5:Y:S02]  /*49c0*/  LDG.E.U8 R4, desc[UR20][R22.64+0x39] ;  /* 0x0000391416047981 */ /* 0x000164000c1e1100 */
.L_x_107:
[----:B------:R-:W-:Y:S05]  /*49d0*/  BSYNC B1 ;  /* 0x0000000000017941 */ /* 0x000fea0003800000 */
.L_x_106:
[----:B------:R-:W-:Y:S05]  /*49e0*/  @P1 BRA `(.L_x_108) ;  /* 0x0000000800601947 */ /* 0x000fea0003800000 */
[----:B-----5:R-:W-:-:S04]  /*49f0*/  LOP3.LUT R4, R4, 0xff, RZ, 0xc0, !PT ;  /* 0x000000ff04047812 */ /* 0x020fc800078ec0ff */
[----:B------:R-:W-:-:S05]  /*4a00*/  F2FP.F16.E4M3.UNPACK_B R4, R4 ;  /* 0x00000004ff04723e */ /* 0x000fca00020006ff */
[----:B0-----:R-:W-:-:S05]  /*4a10*/  HADD2.F32 R5, -RZ, R4.H0_H0 ;  /* 0x20000004ff057230 */ /* 0x001fca0000004100 */
[----:B------:R-:W-:-:S04]  /*4a20*/  FMUL R5, R5, R16 ;  /* 0x0000001005057220 */ /* 0x000fc80000400000 */
[----:B------:R-:W-:-:S05]  /*4a30*/  FFMA R5, R56, R13, R5 ;  /* 0x0000000d38057223 */ /* 0x000fca0000000005 */
[----:B------:R-:W-:-:S05]  /*4a40*/  F2FP.SATFINITE.E4M3.F32.PACK_AB_MERGE_C R5, RZ, R5, RZ ;  /* 0x00000005ff05723e */ /* 0x000fca00048070ff */
[----:B------:R0:W-:Y:S01]  /*4a50*/  STG.E.U8 desc[UR20][R14.64+0x39], R5 ;  /* 0x000039050e007986 */ /* 0x0001e2000c101114 */
[----:B------:R-:W-:Y:S05]  /*4a60*/  BRA `(.L_x_108) ;  /* 0x0000000800407947 */ /* 0x000fea0003800000 */
.L_x_43:
[----:B------:R-:W-:Y:S01]  /*4a70*/  ISETP.GE.AND P1, PT, R24, 0x2, PT ;  /* 0x000000021800780c */ /* 0x000fe20003f26270 */
[-C--:B--2---:R-:W-:Y:S01]  /*4a80*/  FMUL R86, R86, R13.reuse ;  /* 0x0000000d56567220 */ /* 0x084fe20000400000 */
[----:B------:R-:W-:Y:S01]  /*4a90*/  ISETP.GE.AND P3, PT, R24, 0x1, PT ;  /* 0x000000011800780c */ /* 0x000fe20003f66270 */
[-C--:B------:R-:W-:Y:S01]  /*4aa0*/  FMUL R85, R85, R13.reuse ;  /* 0x0000000d55557220 */ /* 0x080fe20000400000 */
[C---:B------:R-:W-:Y:S01]  /*4ab0*/  ISETP.LT.OR P5, PT, R6.reuse, 0x1, !P1 ;  /* 0x000000010600780c */ /* 0x040fe20004fa1670 */
[-C--:B------:R-:W-:Y:S01]  /*4ac0*/  FMUL R83, R83, R13.reuse ;  /* 0x0000000d53537220 */ /* 0x080fe20000400000 */
[----:B------:R-:W-:Y:S01]  /*4ad0*/  ISETP.LT.OR P2, PT, R6, 0x1, !P3 ;  /* 0x000000010600780c */ /* 0x000fe20005f41670 */
[-C--:B------:R-:W-:Y:S01]  /*4ae0*/  FMUL R84, R84, R13.reuse ;  /* 0x0000000d54547220 */ /* 0x080fe20000400000 */
[----:B------:R-:W-:Y:S01]  /*4af0*/  ISETP.LT.OR P3, PT, R6, 0x9, !P3 ;  /* 0x000000090600780c */ /* 0x000fe20005f61670 */
[-C--:B------:R-:W-:Y:S01]  /*4b00*/  FMUL R81, R81, R13.reuse ;  /* 0x0000000d51517220 */ /* 0x080fe20000400000 */
[----:B------:R-:W-:Y:S01]  /*4b10*/  F2FP.SATFINITE.E4M3.F32.PACK_AB_MERGE_C R5, RZ, R86, RZ ;  /* 0x00000056ff05723e */ /* 0x000fe200048070ff */
[----:B------:R-:W-:Y:S01]  /*4b20*/  FMUL R82, R82, R13 ;  /* 0x0000000d52527220 */ /* 0x000fe20000400000 */
[----:B------:R-:W-:Y:S01]  /*4b30*/  F2FP.SATFINITE.E4M3.F32.PACK_AB_MERGE_C R85, RZ, R85, RZ ;  /* 0x00000055ff55723e */ /* 0x000fe200048070ff */
[----:B------:R-:W-:Y:S01]  /*4b40*/  FMUL R79, R79, R13 ;  /* 0x0000000d4f4f7220 */ /* 0x000fe20000400000 */
[----:B------:R-:W-:Y:S01]  /*4b50*/  F2FP.SATFINITE.E4M3.F32.PACK_AB_MERGE_C R83, RZ, R83, RZ ;  /* 0x00000053ff53723e */ /* 0x000fe200048070ff */
[-C--:B------:R-:W-:Y:S01]  /*4b60*/  FMUL R80, R80, R13.reuse ;  /* 0x0000000d50507220 */ /* 0x080fe20000400000 */
[----:B------:R-:W-:Y:S01]  /*4b70*/  ISETP.LT.OR P1, PT, R6, 0x9, !P1 ;  /* 0x000000090600780c */ /* 0x000fe20004f21670 */
[----:B------:R0:W-:Y:S01]  /*4b80*/  @!P5 STG.E.U8 desc[UR20][R18.64+0x1], R5 ;  /* 0x000001051200d986 */ /* 0x0001e2000c101114 */
[C---:B------:R-:W-:Y:S01]  /*4b90*/  ISETP.GE.AND P5, PT, R24.reuse, 0x9, PT ;  /* 0x000000091800780c */ /* 0x040fe20003fa6270 */
[----:B------:R-:W-:Y:S01]  /*4ba0*/  FMUL R77, R77, R13 ;  /* 0x0000000d4d4d7220 */ /* 0x000fe20000400000 */
[----:B------:R-:W-:Y:S01]  /*4bb0*/  F2FP.SATFINITE.E4M3.F32.PACK_AB_MERGE_C R81, RZ, R81, RZ ;  /* 0x00000051ff51723e */ /* 0x000fe200048070ff */
[----:B------:R-:W-:Y:S01]  /*4bc0*/  @!P2 STG.E.U8 desc[UR20][R18.64], R85 ;  /* 0x000000551200a986 */ /* 0x000fe2000c101114 */
[----:B------:R-:W-:Y:S01]  /*4bd0*/  ISETP.GE.AND P2, PT, R24, 0xa, PT ;  /* 0x0000000a1800780c */ /* 0x000fe20003f46270 */
[-C--:B------:R-:W-:Y:S01]  /*4be0*/  FMUL R78, R78, R13.reuse ;  /* 0x0000000d4e4e7220 */ /* 0x080fe20000400000 */
[----:B------:R-:W-:Y:S01]  /*4bf0*/  F2FP.SATFINITE.E4M3.F32.PACK_AB_MERGE_C R23, RZ, R82, RZ ;  /* 0x00000052ff17723e */ /* 0x000fe200048070ff */
[----:B------:R-:W-:Y:S01]  /*4c00*/  @!P3 STG.E.U8 desc[UR20][R14.64], R83 ;  /* 0x000000530e00b986 */ /* 0x000fe2000c101114 */
[C---:B------:R-:W-:Y:S01]  /*4c10*/  ISETP.LT.OR P3, PT, R6.reuse, 0x1, !P5 ;  /* 0x000000010600780c */ /* 0x040fe20006f61670 */
[-C--:B------:R-:W-:Y:S01]  /*4c20*/  FMUL R75, R75, R13.reuse ;  /* 0x0000000d4b4b7220 */ /* 0x080fe20000400000 */
[----:B------:R-:W-:Y:S01]  /*4c30*/  ISETP.LT.OR P6, PT, R6, 0x1, !P2 ;  /* 0x000000010600780c */ /* 0x000fe200057c1670 */
[-C--:B------:R-:W-:Y:S01]  /*4c40*/  FMUL R76, R76, R13.reuse ;  /* 0x0000000d4c4c7220 */ /* 0x080fe20000400000 */
[----:B------:R-:W-:Y:S01]  /*4c50*/  ISETP.LT.OR P5, PT, R6, 0x9, !P5 ;  /* 0x000000090600780c */ /* 0x000fe20006fa1670 */
[-C--:B------:R-:W-:Y:S01]  /*4c60*/  FMUL R73, R73, R13.reuse ;  /* 0x0000000d49497220 */ /* 0x080fe20000400000 */
[----:B0-----:R-:W-:Y:S01]  /*4c70*/  F2FP.SATFINITE.E4M3.F32.PACK_AB_MERGE_C R5, RZ, R84, RZ ;  /* 0x00000054ff05723e */ /* 0x001fe200048070ff */
[----:B------:R-:W-:Y:S01]  /*4c80*/  FMUL R74, R74, R13 ;  /* 0x0000000d4a4a7220 */ /* 0x000fe20000400000 */
[----:B------:R-:W-:Y:S01]  /*4c90*/  F2FP.SATFINITE.E4M3.F32.PACK_AB_MERGE_C R79, RZ, R79, RZ ;  /* 0x0000004fff4f723e */ /* 0x000fe200048070ff */
[-C--:B------:R-:W-:Y:S01]  /*4ca0*/  FMUL R71, R71, R13.reuse ;  /* 0x0000000d47477220 */ /* 0x080fe20000400000 */
[----:B------:R-:W-:Y:S01]  /*4cb0*/  ISETP.LT.OR P2, PT, R6, 0x9, !P2 ;  /* 0x000000090600780c */ /* 0x000fe20005741670 */
[----:B------:R0:W-:Y:S01]  /*4cc0*/  @!P1 STG.E.U8 desc[UR20][R14.64+0x1], R5 ;  /* 0x000001050e009986 */ /* 0x0001e2000c101114 */
[----:B------:R-:W-:Y:S01]  /*4cd0*/  ISETP.GE.AND P1, PT, R24, 0x12, PT ;  /* 0x000000121800780c */ /* 0x000fe20003f26270 */
[----:B------:R-:W-:Y:S01]  /*4ce0*/  FMUL R72, R72, R13 ;  /* 0x0000000d48487220 */ /* 0x000fe20000400000 */
[----:B------:R-:W-:Y:S01]  /*4cf0*/  F2FP.SATFINITE.E4M3.F32.PACK_AB_MERGE_C R77, RZ, R77, RZ ;  /* 0x0000004dff4d723e */ /* 0x000fe200048070ff */
[----:B------:R-:W-:Y:S01]  /*4d00*/  @!P3 STG.E.U8 desc[UR20][R18.64+0x8], R81 ;  /* 0x000008511200b986 */ /* 0x000fe2000c101114 */
[----:B------:R-:W-:Y:S01]  /*4d10*/  ISETP.GE.AND P3, PT, R24, 0x11, PT ;  /* 0x000000111800780c */ /* 0x000fe20003f66270 */
[----:B------:R-:W-:Y:S01]  /*4d20*/  FMUL R70, R70, R13 ;  /* 0x0000000d46467220 */ /* 0x000fe20000400000 */
[----:B------:R-:W-:Y:S01]  /*4d30*/  F2FP.SATFINITE.E4M3.F32.PACK_AB_MERGE_C R75, RZ, R75, RZ ;  /* 0x0000004bff4b723e */ /* 0x000fe200048070ff */
[----:B------:R1:W-:Y:S01]  /*4d40*/  @!P6 STG.E.U8 desc[UR20][R18.64+0x9], R23 ;  /* 0x000009171200e986 */ /* 0x0003e2000c101114 */
[C---:B------:R-:W-:Y:S01]  /*4d50*/  ISETP.LT.OR P6, PT, R6.reuse, 0x1, !P1 ;  /* 0x000000010600780c */ /* 0x040fe20004fc1670 */
[-C--:B------:R-:W-:Y:S01]  /*4d60*/  FMUL R69, R69, R13.reuse ;  /* 0x0000000d45457220 */ /* 0x080fe20000400000 */
[C---:B------:R-:W-:Y:S01]  /*4d70*/  ISETP.LT.OR P1, PT, R6.reuse, 0x9, !P1 ;  /* 0x000000090600780c */ /* 0x040fe20004f21670 */
[----:B------:R-:W-:Y:S01]  /*4d80*/  @!P5 STG.E.U8 desc[UR20][R14.64+0x8], R79 ;  /* 0x0000084f0e00d986 */ /* 0x000fe2000c101114 */
[C---:B------:R-:W-:Y:S01]  /*4d90*/  ISETP.LT.OR P5, PT, R6.reuse, 0x1, !P3 ;  /* 0x000000010600780c */ /* 0x040fe20005fa1670 */
[-C--:B------:R-:W-:Y:S01]  /*4da0*/  FMUL R67, R67, R13.reuse ;  /* 0x0000000d43437220 */ /* 0x080fe20000400000 */
[----:B------:R-:W-:Y:S01]  /*4db0*/  ISETP.LT.OR P3, PT, R6, 0x9, !P3 ;  /* 0x000000090600780c */ /* 0x000fe20005f61670 */
[-C--:B------:R-:W-:Y:S01]  /*4dc0*/  FMUL R68, R68, R13.reuse ;  /* 0x0000000d44447220 */ /* 0x080fe20000400000 */
[----:B0-----:R-:W-:Y:S01]  /*4dd0*/  F2FP.SATFINITE.E4M3.F32.PACK_AB_MERGE_C R5, RZ, R80, RZ ;  /* 0x00000050ff05723e */ /* 0x001fe200048070ff */
[----:B------:R-:W-:Y:S01]  /*4de0*/  FMUL R66, R66, R13 ;  /* 0x0000000d42427220 */ /* 0x000fe20000400000 */
[----:B------:R-:W-:Y:S01]  /*4df0*/  F2FP.SATFINITE.E4M3.F32.PACK_AB_MERGE_C R73, RZ, R73, RZ ;  /* 0x00000049ff49723e */ /* 0x000fe200048070ff */
[-C--:B------:R-:W-:Y:S01]  /*4e00*/  FMUL R65, R65, R13.reuse ;  /* 0x0000000d41417220 */ /* 0x080fe20000400000 */
[----:B-1----:R-:W-:Y:S01]  /*4e10*/  F2FP.SATFINITE.E4M3.F32.PACK_AB_MERGE_C R23, RZ, R78, RZ ;  /* 0x0000004eff17723e */ /* 0x002fe200048070ff */
[----:B------:R0:W-:Y:S01]  /*4e20*/  @!P2 STG.E.U8 desc[UR20][R14.64+0x9], R5 ;  /* 0x000009050e00a986 */ /* 0x0001e2000c101114 */
[C---:B------:R-:W-:Y:S01]  /*4e30*/  ISETP.GE.AND P2, PT, R24.reuse, 0x1a, PT ;  /* 0x0000001a1800780c */ /* 0x040fe20003f46270 */
        /* <DEDUP_REMOVED lines=29> */
[----:B------:R-:W-:Y:S01]  /*5010*/  ISETP.LT.OR P6, PT, R6, 0x1, !P3 ;  /* 0x000000010600780c */ /* 0x000fe20005fc1670 */
[----:B------:R-:W-:Y:S01]  /*5020*/  FMUL R56, R56, R13 ;  /* 0x0000000d38387220 */ /* 0x000fe20000400000 */
[C---:B------:R-:W-:Y:S01]  /*5030*/  ISETP.LT.OR P3, PT, R6.reuse, 0x9, !P3 ;  /* 0x000000090600780c */ /* 0x040fe20005f61670 */
[----:B------:R-:W-:Y:S01]  /*5040*/  @!P5 STG.E.U8 desc[UR20][R14.64+0x18], R71 ;  /* 0x000018470e00d986 */ /* 0x000fe2000c101114 */
[----:B------:R-:W-:-:S02]  /*5050*/  ISETP.LT.OR P5, PT, R6, 0x1, !P1 ;  /* 0x000000010600780c */ /* 0x000fc40004fa1670 */
[----:B0-----:R-:W-:Y:S02]  /*5060*/  F2FP.SATFINITE.E4M3.F32.PACK_AB_MERGE_C R5, RZ, R72, RZ ;  /* 0x00000048ff05723e */ /* 0x001fe400048070ff */
[----:B------:R-:W-:Y:S02]  /*5070*/  ISETP.LT.OR P1, PT, R6, 0x9, !P1 ;  /* 0x000000090600780c */ /* 0x000fe40004f21670 */
[----:B------:R-:W-:Y:S01]  /*5080*/  F2FP.SATFINITE.E4M3.F32.PACK_AB_MERGE_C R61, RZ, R61, RZ ;  /* 0x0000003dff3d723e */ /* 0x000fe200048070ff */
[----:B------:R0:W-:Y:S01]  /*5090*/  @!P2 STG.E.U8 desc[UR20][R14.64+0x19], R5 ;  /* 0x000019050e00a986 */ /* 0x0001e2000c101114 */
[----:B-1----:R-:W-:Y:S02]  /*50a0*/  F2FP.SATFINITE.E4M3.F32.PACK_AB_MERGE_C R23, RZ, R70, RZ ;  /* 0x00000046ff17723e */ /* 0x002fe400048070ff */
[----:B------:R-:W-:Y:S01]  /*50b0*/  ISETP.GE.AND P2, PT, R24, 0x2a, PT ;  /* 0x0000002a1800780c */ /* 0x000fe20003f46270 */
[----:B------:R-:W-:Y:S01]  /*50c0*/  @!P6 STG.E.U8 desc[UR20][R18.64+0x20], R69 ;  /* 0x000020451200e986 */ /* 0x000fe2000c101114 */
[----:B------:R-:W-:-:S02]  /*50d0*/  F2FP.SATFINITE.E4M3.F32.PACK_AB_MERGE_C R59, RZ, R59, RZ ;  /* 0x0000003bff3b723e */ /* 0x000fc400048070ff */
[----:B------:R-:W-:Y:S01]  /*50e0*/  F2FP.SATFINITE.E4M3.F32.PACK_AB_MERGE_C R57, RZ, R57, RZ ;  /* 0x00000039ff39723e */ /* 0x000fe200048070ff */
[----:B------:R1:W-:Y:S01]  /*50f0*/  @!P5 STG.E.U8 desc[UR20][R18.64+0x21], R23 ;  /* 0x000021171200d986 */ /* 0x0003e2000c101114 */
[----:B------:R-:W-:Y:S02]  /*5100*/  ISETP.GE.AND P5, PT, R24, 0x29, PT ;  /* 0x000000291800780c */ /* 0x000fe40003fa6270 */
[----:B------:R-:W-:Y:S01]  /*5110*/  F2FP.SATFINITE.E4M3.F32.PACK_AB_MERGE_C R21, RZ, R21, RZ ;  /* 0x00000015ff15723e */ /* 0x000fe200048070ff */
[----:B------:R-:W-:Y:S01]  /*5120*/  @!P3 STG.E.U8 desc[UR20][R14.64+0x20], R67 ;  /* 0x000020430e00b986 */ /* 0x000fe2000c101114 */
[C---:B------:R-:W-:Y:S02]  /*5130*/  ISETP.LT.OR P3, PT, R6.reuse, 0x1, !P2 ;  /* 0x000000010600780c */ /* 0x040fe40005761670 */
[C---:B------:R-:W-:Y:S02]  /*5140*/  ISETP.LT.OR P6, PT, R6.reuse, 0x1, !P5 ;  /* 0x000000010600780c */ /* 0x040fe40006fc1670 */
[----:B------:R-:W-:-:S02]  /*5150*/  ISETP.LT.OR P5, PT, R6, 0x9, !P5 ;  /* 0x000000090600780c */ /* 0x000fc40006fa1670 */
[----:B0-----:R-:W-:Y:S02]  /*5160*/  F2FP.SATFINITE.E4M3.F32.PACK_AB_MERGE_C R5, RZ, R68, RZ ;  /* 0x00000044ff05723e */ /* 0x001fe400048070ff */
[----:B-1----:R-:W-:Y:S02]  /*5170*/  F2FP.SATFINITE.E4M3.F32.PACK_AB_MERGE_C R23, RZ, R66, RZ ;  /* 0x00000042ff17723e */ /* 0x002fe400048070ff */
[----:B------:R-:W-:Y:S01]  /*5180*/  ISETP.LT.OR P2, PT, R6, 0x9, !P2 ;  /* 0x000000090600780c */ /* 0x000fe20005741670 */
[----:B------:R0:W-:Y:S01]  /*5190*/  @!P1 STG.E.U8 desc[UR20][R14.64+0x21], R5 ;  /* 0x000021050e009986 */ /* 0x0001e2000c101114 */
[C---:B------:R-:W-:Y:S02]  /*51a0*/  ISETP.GE.AND P1, PT, R24.reuse, 0x31, PT ;  /* 0x000000311800780c */ /* 0x040fe40003f26270 */
[----:B------:R-:W-:Y:S01]  /*51b0*/  F2FP.SATFINITE.E4M3.F32.PACK_AB_MERGE_C R25, RZ, R56, RZ ;  /* 0x00000038ff19723e */ /* 0x000fe200048070ff */
[----:B------:R1:W-:Y:S01]  /*51c0*/  @!P3 STG.E.U8 desc[UR20][R18.64+0x29], R23 ;  /* 0x000029171200b986 */ /* 0x0003e2000c101114 */
[----:B------:R-:W-:-:S03]  /*51d0*/  ISETP.GE.AND P3, PT, R24, 0x32, PT ;  /* 0x000000321800780c */ /* 0x000fc60003f66270 */
[----:B------:R-:W-:Y:S01]  /*51e0*/  @!P6 STG.E.U8 desc[UR20][R18.64+0x28], R65 ;  /* 0x000028411200e986 */ /* 0x000fe2000c101114 */
[C---:B------:R-:W-:Y:S02]  /*51f0*/  ISETP.LT.OR P6, PT, R6.reuse, 0x1, !P1 ;  /* 0x000000010600780c */ /* 0x040fe40004fc1670 */
[C---:B------:R-:W-:Y:S01]  /*5200*/  ISETP.LT.OR P1, PT, R6.reuse, 0x9, !P1 ;  /* 0x000000090600780c */ /* 0x040fe20004f21670 */
[----:B------:R-:W-:Y:S01]  /*5210*/  @!P5 STG.E.U8 desc[UR20][R14.64+0x28], R63 ;  /* 0x0000283f0e00d986 */ /* 0x000fe2000c101114 */
[C---:B------:R-:W-:Y:S02]  /*5220*/  ISETP.LT.OR P5, PT, R6.reuse, 0x1, !P3 ;  /* 0x000000010600780c */ /* 0x040fe40005fa1670 */
[----:B0-----:R-:W-:Y:S02]  /*5230*/  F2FP.SATFINITE.E4M3.F32.PACK_AB_MERGE_C R5, RZ, R64, RZ ;  /* 0x00000040ff05723e */ /* 0x001fe400048070ff */
[----:B-1----:R-:W-:Y:S02]  /*5240*/  F2FP.SATFINITE.E4M3.F32.PACK_AB_MERGE_C R23, RZ, R62, RZ ;  /* 0x0000003eff17723e */ /* 0x002fe400048070ff */
[----:B------:R-:W-:Y:S01]  /*5250*/  ISETP.LT.OR P3, PT, R6, 0x9, !P3 ;  /* 0x000000090600780c */ /* 0x000fe20005f61670 */
[----:B------:R0:W-:Y:S01]  /*5260*/  @!P2 STG.E.U8 desc[UR20][R14.64+0x29], R5 ;  /* 0x000029050e00a986 */ /* 0x0001e2000c101114 */
[----:B------:R-:W-:-:S03]  /*5270*/  ISETP.GE.AND P2, PT, R24, 0x39, PT ;  /* 0x000000391800780c */ /* 0x000fc60003f46270 */
[----:B------:R-:W-:Y:S01]  /*5280*/  @!P6 STG.E.U8 desc[UR20][R18.64+0x30], R61 ;  /* 0x0000303d1200e986 */ /* 0x000fe2000c101114 */
[----:B------:R-:W-:-:S03]  /*5290*/  ISETP.GE.AND P6, PT, R24, 0x3a, PT ;  /* 0x0000003a1800780c */ /* 0x000fc60003fc6270 */
[----:B------:R1:W-:Y:S01]  /*52a0*/  @!P5 STG.E.U8 desc[UR20][R18.64+0x31], R23 ;  /* 0x000031171200d986 */ /* 0x0003e2000c101114 */
[C---:B------:R-:W-:Y:S02]  /*52b0*/  ISETP.LT.OR P5, PT, R6.reuse, 0x1, !P6 ;  /* 0x000000010600780c */ /* 0x040fe400077a1670 */
[C---:B------:R-:W-:Y:S01]  /*52c0*/  ISETP.LT.OR P6, PT, R6.reuse, 0x9, !P6 ;  /* 0x000000090600780c */ /* 0x040fe200077c1670 */
[----:B------:R2:W-:Y:S01]  /*52d0*/  @!P1 STG.E.U8 desc[UR20][R14.64+0x30], R59 ;  /* 0x0000303b0e009986 */ /* 0x0005e2000c101114 */
[C---:B------:R-:W-:Y:S02]  /*52e0*/  ISETP.LT.OR P1, PT, R6.reuse, 0x1, !P2 ;  /* 0x000000010600780c */ /* 0x040fe40005721670 */
[----:B------:R-:W-:Y:S02]  /*52f0*/  ISETP.LT.OR P2, PT, R6, 0x9, !P2 ;  /* 0x000000090600780c */ /* 0x000fe40005741670 */
[----:B0-----:R-:W-:Y:S02]  /*5300*/  F2FP.SATFINITE.E4M3.F32.PACK_AB_MERGE_C R5, RZ, R60, RZ ;  /* 0x0000003cff05723e */ /* 0x001fe400048070ff */
[----:B-1----:R-:W-:-:S03]  /*5310*/  F2FP.SATFINITE.E4M3.F32.PACK_AB_MERGE_C R23, RZ, R58, RZ ;  /* 0x0000003aff17723e */ /* 0x002fc600048070ff */
[----:B------:R2:W-:Y:S04]  /*5320*/  @!P3 STG.E.U8 desc[UR20][R14.64+0x31], R5 ;  /* 0x000031050e00b986 */ /* 0x0005e8000c101114 */
[----:B------:R2:W-:Y:S04]  /*5330*/  @!P1 STG.E.U8 desc[UR20][R18.64+0x38], R57 ;  /* 0x0000383912009986 */ /* 0x0005e8000c101114 */
[----:B------:R2:W-:Y:S04]  /*5340*/  @!P5 STG.E.U8 desc[UR20][R18.64+0x39], R23 ;  /* 0x000039171200d986 */ /* 0x0005e8000c101114 */
[----:B------:R2:W-:Y:S04]  /*5350*/  @!P2 STG.E.U8 desc[UR20][R14.64+0x38], R21 ;  /* 0x000038150e00a986 */ /* 0x0005e8000c101114 */
[----:B------:R2:W-:Y:S02]  /*5360*/  @!P6 STG.E.U8 desc[UR20][R14.64+0x39], R25 ;  /* 0x000039190e00e986 */ /* 0x0005e4000c101114 */
.L_x_108:
[----:B------:R-:W-:Y:S05]  /*5370*/  BSYNC B0 ;  /* 0x0000000000007941 */ /* 0x000fea0003800000 */
.L_x_42:
[C---:B------:R-:W-:Y:S01]  /*5380*/  LEA R2, P1, R8.reuse, R2, 0x1 ;  /* 0x0000000208027211 */ /* 0x040fe200078208ff */
[----:B------:R-:W-:Y:S01]  /*5390*/  ULDC.64 UR6, c[0x0][0x650] ;  /* 0x0001940000067ab9 */ /* 0x000fe20000000a00 */
[----:B-----5:R-:W-:Y:S01]  /*53a0*/  IMAD.U32 R4, RZ, RZ, UR12 ;  /* 0x0000000cff047e24 */ /* 0x020fe2000f8e00ff */
[----:B012---:R-:W-:Y:S01]  /*53b0*/  PRMT R14, RZ, 0x7610, R14 ;  /* 0x00007610ff0e7816 */ /* 0x007fe2000000000e */
[----:B------:R-:W-:Y:S01]  /*53c0*/  IMAD.MOV.U32 R6, RZ, RZ, -0x1 ;  /* 0xffffffffff067424 */ /* 0x000fe200078e00ff */
[----:B------:R-:W-:Y:S01]  /*53d0*/  LEA.HI.X R3, R8, R3, R0, 0x1, P1 ;  /* 0x0000000308037211 */ /* 0x000fe200008f0c00 */
[----:B------:R0:W-:Y:S01]  /*53e0*/  SYNCS.ARRIVE.TRANS64.A1T0 RZ, [R4+UR23], RZ ;  /* 0x000000ff04ff79a7 */ /* 0x0001e20008100017 */
[----:B------:R-:W-:Y:S01]  /*53f0*/  ISETP.GE.U32.AND P1, PT, R2, UR6, PT ;  /* 0x0000000602007c0c */ /* 0x000fe2000bf26070 */
[----:B------:R-:W-:-:S03]  /*5400*/  IMAD.MOV.U32 R5, RZ, RZ, -0x1 ;  /* 0xffffffffff057424 */ /* 0x000fc600078e00ff */
[----:B------:R-:W-:Y:S01]  /*5410*/  ISETP.GE.U32.AND.EX P1, PT, R3, UR7, PT, P1 ;  /* 0x0000000703007c0c */ /* 0x000fe2000bf26110 */
[----:B0-----:R-:W-:-:S12]  /*5420*/  IMAD.MOV.U32 R4, RZ, RZ, -0x1 ;  /* 0xffffffffff047424 */ /* 0x001fd800078e00ff */
[----:B------:R-:W-:Y:S05]  /*5430*/  @P1 BRA `(.L_x_109) ;  /* 0x0000000400601947 */ /* 0x000fea0003800000 */
[----:B------:R-:W0:Y:S01]  /*5440*/  S2R R26, SR_CTAID.X ;  /* 0x00000000001a7919 */ /* 0x000e220000002500 */
[----:B---34-:R-:W1:Y:S01]  /*5450*/  LDC.64 R22, c[0x0][0x628] ;  /* 0x00018a00ff167b82 */ /* 0x018e620000000a00 */
[----:B------:R-:W-:Y:S01]  /*5460*/  ULDC UR6, c[0x0][0x150] ;  /* 0x0000540000067ab9 */ /* 0x000fe20000000800 */
[----:B------:R-:W-:Y:S01]  /*5470*/  IMAD.MOV.U32 R18, RZ, RZ, R2 ;  /* 0x000000ffff127224 */ /* 0x000fe200078e0002 */
[----:B------:R-:W2:Y:S01]  /*5480*/  S2R R28, SR_CTAID.Y ;  /* 0x00000000001c7919 */ /* 0x000ea20000002600 */
[----:B------:R-:W-:-:S04]  /*5490*/  IMAD.MOV.U32 R19, RZ, RZ, R3 ;  /* 0x000000ffff137224 */ /* 0x000fc800078e0003 */
[----:B------:R-:W3:Y:S08]  /*54a0*/  LDC R29, c[0x0][0x144] ;  /* 0x00005100ff1d7b82 */ /* 0x000ef00000000800 */
[----:B------:R-:W4:Y:S08]  /*54b0*/  LDC R6, c[0x0][0x630] ;  /* 0x00018c00ff067b82 */ /* 0x000f300000000800 */
[----:B------:R-:W2:Y:S01]  /*54c0*/  LDC.64 R24, c[0x0][0x620] ;  /* 0x00018800ff187b82 */ /* 0x000ea20000000a00 */
[----:B-1----:R-:W-:-:S04]  /*54d0*/  ISETP.NE.U32.AND P1, PT, R22, RZ, PT ;  /* 0x000000ff1600720c */ /* 0x002fc80003f25070 */
[----:B------:R-:W-:Y:S02]  /*54e0*/  ISETP.NE.AND.EX P1, PT, R23, RZ, PT, P1 ;  /* 0x000000ff1700720c */ /* 0x000fe40003f25310 */
[----:B0-----:R-:W-:-:S05]  /*54f0*/  I2FP.F32.U32 R4, R26 ;  /* 0x0000001a00047245 */ /* 0x001fca0000201000 */
[----:B------:R-:W-:-:S04]  /*5500*/  FMUL R4, R4, UR6 ;  /* 0x0000000604047c20 */ /* 0x000fc80008400000 */
[----:B------:R0:W1:Y:S02]  /*5510*/  F2I.U32.TRUNC.NTZ R27, R4 ;  /* 0x00000004001b7305 */ /* 0x000064000020f000 */
[----:B---34-:R-:W-:Y:S05]  /*5520*/  @!P1 BRA `(.L_x_110) ;  /* 0x0000000000289947 */ /* 0x018fea0003800000 */
[----:B------:R-:W3:Y:S02]  /*5530*/  LDC R5, c[0x0][0x634] ;  /* 0x00018d00ff057b82 */ /* 0x000ee40000000800 */
[----:B---3--:R-:W-:-:S05]  /*5540*/  IADD3 R19, P1, R2, R5, RZ ;  /* 0x0000000502137210 */ /* 0x008fca0007f3e0ff */
[----:B------:R-:W-:-:S04]  /*5550*/  IMAD.X R21, RZ, RZ, R3, P1 ;  /* 0x000000ffff157224 */ /* 0x000fc800008e0603 */
[----:B0-----:R-:W-:-:S04]  /*5560*/  IMAD.WIDE.U32 R4, R21, R22, RZ ;  /* 0x0000001615047225 */ /* 0x001fc800078e00ff */
[----:B------:R-:W-:-:S04]  /*5570*/  IMAD.WIDE.U32 R14, P1, R19, R23, R4 ;  /* 0x00000017130e7225 */ /* 0x000fc80007820004 */
[----:B------:R-:W-:-:S04]  /*5580*/  IMAD.WIDE.U32 R4, R19, R22, RZ ;  /* 0x0000001613047225 */ /* 0x000fc800078e00ff */
[----:B------:R-:W-:Y:S01]  /*5590*/  IMAD.X R19, RZ, RZ, RZ, P1 ;  /* 0x000000ffff137224 */ /* 0x000fe200008e06ff */
[----:B------:R-:W-:Y:S01]  /*55a0*/  IADD3 RZ, P1, R5, R14, RZ ;  /* 0x0000000e05ff7210 */ /* 0x000fe20007f3e0ff */
[----:B------:R-:W-:-:S04]  /*55b0*/  IMAD.MOV.U32 R18, RZ, RZ, R15 ;  /* 0x000000ffff127224 */ /* 0x000fc800078e000f */
[----:B------:R-:W-:-:S08]  /*55c0*/  IMAD.WIDE.U32.X R18, R21, R23, R18, P1 ;  /* 0x0000001715127225 */ /* 0x000fd000008e0412 */
.L_x_110:
[-CC-:B------:R-:W-:Y:S01]  /*55d0*/  SHF.R.U64 R23, R18, R6.reuse, R19.reuse ;  /* 0x0000000612177219 */ /* 0x180fe20000001213 */
[----:B------:R-:W3:Y:S01]  /*55e0*/  LDC.64 R32, c[0x0][0x640] ;  /* 0x00019000ff207b82 */ /* 0x000ee20000000a00 */
[----:B0-----:R-:W-:Y:S01]  /*55f0*/  SHF.R.U32.HI R4, RZ, R6, R19 ;  /* 0x00000006ff047219 */ /* 0x001fe20000011613 */
[----:B-1----:R-:W-:Y:S01]  /*5600*/  IMAD.MOV R27, RZ, RZ, -R27 ;  /* 0x000000ffff1b7224 */ /* 0x002fe200078e0a1b */
[----:B------:R-:W-:Y:S01]  /*5610*/  IADD3 R15, P1, RZ, -R23, RZ ;  /* 0x80000017ff0f7210 */ /* 0x000fe20007f3e0ff */
[----:B------:R-:W-:Y:S01]  /*5620*/  ULDC UR6, c[0x0][0x154] ;  /* 0x0000550000067ab9 */ /* 0x000fe20000000800 */
[----:B------:R-:W-:Y:S02]  /*5630*/  IMAD.MOV.U32 R19, RZ, RZ, 0x1 ;  /* 0x00000001ff137424 */ /* 0x000fe400078e00ff */
[----:B------:R-:W-:Y:S01]  /*5640*/  IMAD R29, R29, R27, R26 ;  /* 0x0000001b1d1d7224 */ /* 0x000fe200078e021a */
[----:B------:R-:W0:Y:S01]  /*5650*/  LDC R14, c[0x0][0x618] ;  /* 0x00018600ff0e7b82 */ /* 0x000e220000000800 */
[----:B------:R-:W-:-:S04]  /*5660*/  IMAD.X R5, RZ, RZ, ~R4, P1 ;  /* 0x000000ffff057224 */ /* 0x000fc800008e0e04 */
[-C--:B--2---:R-:W-:Y:S02]  /*5670*/  IMAD R6, R5, R24.reuse, RZ ;  /* 0x0000001805067224 */ /* 0x084fe400078e02ff */
[C---:B------:R-:W-:Y:S01]  /*5680*/  IMAD.WIDE.U32 R4, R15.reuse, R24, R2 ;  /* 0x000000180f047225 */ /* 0x040fe200078e0002 */
[----:B------:R-:W1:Y:S03]  /*5690*/  LDC R18, c[0x0][0x608] ;  /* 0x00018200ff127b82 */ /* 0x000e660000000800 */
[----:B------:R-:W-:Y:S01]  /*56a0*/  IMAD R15, R15, R25, R6 ;  /* 0x000000190f0f7224 */ /* 0x000fe200078e0206 */
[----:B------:R-:W-:-:S03]  /*56b0*/  I2FP.F32.U32 R6, R28 ;  /* 0x0000001c00067245 */ /* 0x000fc60000201000 */
[----:B------:R-:W-:Y:S01]  /*56c0*/  IMAD.IADD R5, R5, 0x1, R15 ;  /* 0x0000000105057824 */ /* 0x000fe200078e020f */
[----:B------:R-:W2:Y:S01]  /*56d0*/  LDC R30, c[0x0][0x658] ;  /* 0x00019600ff1e7b82 */ /* 0x000ea20000000800 */
[----:B---3--:R-:W-:Y:S01]  /*56e0*/  ISETP.NE.U32.AND P1, PT, R32, RZ, PT ;  /* 0x000000ff2000720c */ /* 0x008fe20003f25070 */
[----:B------:R-:W-:-:S03]  /*56f0*/  IMAD.MOV.U32 R15, RZ, RZ, -0x1 ;  /* 0xffffffffff0f7424 */ /* 0x000fc600078e00ff */
[----:B------:R-:W-:-:S03]  /*5700*/  ISETP.NE.AND.EX P1, PT, R33, RZ, PT, P1 ;  /* 0x000000ff2100720c */ /* 0x000fc60003f25310 */
[----:B------:R-:W3:Y:S01]  /*5710*/  LDC R27, c[0x0][0x148] ;  /* 0x00005200ff1b7b82 */ /* 0x000ee20000000800 */
[-CC-:B0-----:R-:W-:Y:S02]  /*5720*/  SHF.R.U64 R22, R4, R14.reuse, R5.reuse ;  /* 0x0000000e04167219 */ /* 0x181fe40000001205 */
[----:B------:R-:W-:Y:S01]  /*5730*/  SHF.R.U32.HI R5, RZ, R14, R5 ;  /* 0x0000000eff057219 */ /* 0x000fe20000011605 */
[----:B------:R-:W-:-:S04]  /*5740*/  FMUL R14, R6, UR6 ;  /* 0x00000006060e7c20 */ /* 0x000fc80008400000 */
[----:B------:R-:W0:Y:S01]  /*5750*/  LDC R26, c[0x0][0x600] ;  /* 0x00018000ff1a7b82 */ /* 0x000e220000000800 */
[----:B------:R4:W0:Y:S01]  /*5760*/  F2I.U32.TRUNC.NTZ R25, R14 ;  /* 0x0000000e00197305 */ /* 0x000822000020f000 */
[-CC-:B-1----:R-:W-:Y:S02]  /*5770*/  SHF.R.U64 R6, R22, R18.reuse, R5.reuse ;  /* 0x0000001216067219 */ /* 0x182fe40000001205 */
[----:B------:R-:W-:-:S04]  /*5780*/  SHF.R.U32.HI R5, RZ, R18, R5 ;  /* 0x00000012ff057219 */ /* 0x000fc80000011605 */
[----:B------:R-:W1:Y:S01]  /*5790*/  LDC R34, c[0x0][0x648] ;  /* 0x00019200ff227b82 */ /* 0x000e620000000800 */
[-CC-:B--2---:R-:W-:Y:S02]  /*57a0*/  SHF.R.U64 R24, R6, R30.reuse, R5.reuse ;  /* 0x0000001e06187219 */ /* 0x184fe40000001205 */
[-C--:B------:R-:W-:Y:S02]  /*57b0*/  SHF.L.U32 R15, R15, R30.reuse, RZ ;  /* 0x0000001e0f0f7219 */ /* 0x080fe400000006ff */
[-C--:B------:R-:W-:Y:S01]  /*57c0*/  SHF.R.U32.HI R5, RZ, R30.reuse, R5 ;  /* 0x0000001eff057219 */ /* 0x080fe20000011605 */
[----:B------:R-:W-:Y:S01]  /*57d0*/  IMAD.MOV.U32 R4, RZ, RZ, R24 ;  /* 0x000000ffff047224 */ /* 0x000fe200078e0018 */
[----:B------:R-:W-:Y:S01]  /*57e0*/  SHF.L.U32 R30, R19, R30, RZ ;  /* 0x0000001e131e7219 */ /* 0x000fe200000006ff */
[----:B------:R-:W2:Y:S01]  /*57f0*/  LDC R35, c[0x0][0x638] ;  /* 0x00018e00ff237b82 */ /* 0x000ea20000000800 */
[----:B------:R-:W-:-:S07]  /*5800*/  LOP3.LUT R31, RZ, R15, RZ, 0x33, !PT ;  /* 0x0000000fff1f7212 */ /* 0x000fce00078e33ff */
[----:B------:R-:W0:Y:S01]  /*5810*/  LDC R36, c[0x0][0x610] ;  /* 0x00018400ff247b82 */ /* 0x000e220000000800 */
[----:B----4-:R-:W-:Y:S05]  /*5820*/  @!P1 BRA `(.L_x_111) ;  /* 0x0000000000289947 */ /* 0x010fea0003800000 */
        /* <DEDUP_REMOVED lines=10> */
.L_x_111:
[----:B-1----:R-:W-:Y:S01]  /*58d0*/  SHF.R.U64 R4, R4, R34, R5 ;  /* 0x0000002204047219 */ /* 0x002fe20000001205 */
[----:B0-----:R-:W-:Y:S01]  /*58e0*/  VIADD R19, R26, 0xffffffff ;  /* 0xffffffff1a137836 */ /* 0x001fe20000000000 */
[----:B------:R-:W-:Y:S01]  /*58f0*/  LOP3.LUT R15, R6, R31, RZ, 0xc0, !PT ;  /* 0x0000001f060f7212 */ /* 0x000fe200078ec0ff */
[----:B------:R-:W-:Y:S02]  /*5900*/  IMAD.MOV R25, RZ, RZ, -R25 ;  /* 0x000000ffff197224 */ /* 0x000fe400078e0a19 */
[----:B------:R-:W-:Y:S02]  /*5910*/  IMAD.MOV R5, RZ, RZ, -R4 ;  /* 0x000000ffff057224 */ /* 0x000fe400078e0a04 */
[----:B------:R-:W-:Y:S01]  /*5920*/  IMAD R6, R30, R4, R15 ;  /* 0x000000041e067224 */ /* 0x000fe200078e020f */
[----:B------:R-:W-:Y:S01]  /*5930*/  LOP3.LUT R15, R22, R19, RZ, 0xc0, !PT ;  /* 0x00000013160f7212 */ /* 0x000fe200078ec0ff */
[----:B---3--:R-:W-:Y:S02]  /*5940*/  @P4 IMAD R29, R27, R25, R28 ;  /* 0x000000191b1d4224 */ /* 0x008fe400078e021c */
[----:B--2---:R-:W-:-:S02]  /*5950*/  IMAD R4, R5, R35, R24 ;  /* 0x0000002305047224 */ /* 0x004fc400078e0218 */
[----:B------:R-:W-:Y:S02]  /*5960*/  IMAD R6, R6, R36, R29 ;  /* 0x0000002406067224 */ /* 0x000fe400078e021d */
[----:B------:R-:W-:Y:S02]  /*5970*/  IMAD R5, R4, R26, R15 ;  /* 0x0000001a04057224 */ /* 0x000fe400078e020f */
[----:B------:R-:W-:-:S03]  /*5980*/  IMAD.MOV.U32 R14, RZ, RZ, 0x1 ;  /* 0x00000001ff0e7424 */ /* 0x000fc600078e00ff */
[----:B------:R-:W-:Y:S02]  /*5990*/  SEL R4, R5, R6, !P4 ;  /* 0x0000000605047207 */ /* 0x000fe40006000000 */
[----:B------:R-:W-:Y:S01]  /*59a0*/  SEL R6, R6, R5, !P4 ;  /* 0x0000000506067207 */ /* 0x000fe20006000000 */
[----:B------:R-:W-:-:S07]  /*59b0*/  IMAD.MOV.U32 R5, RZ, RZ, R23 ;  /* 0x000000ffff057224 */ /* 0x000fce00078e0017 */
.L_x_109:
[----:B------:R-:W-:Y:S02]  /*59c0*/  LOP3.LUT P1, RZ, R14, 0xff, RZ, 0xc0, !PT ;  /* 0x000000ff0eff7812 */ /* 0x000fe4000782c0ff */
[----:B------:R-:W-:-:S11]  /*59d0*/  LOP3.LUT R88, R88, 0x1, RZ, 0x3c, !PT ;  /* 0x0000000158587812 */ /* 0x000fd600078e3cff */
[----:B------:R-:W-:Y:S05]  /*59e0*/  @P1 BRA `(.L_x_112) ;  /* 0xffffffbc006c1947 */ /* 0x000fea000383ffff */
[----:B------:R-:W-:Y:S05]  /*59f0*/  EXIT ;  /* 0x000000000000794d */ /* 0x000fea0003800000 */
.L_x_18:
[----:B------:R-:W-:-:S08]  /*5a00*/  ISETP.NE.AND P0, PT, R22, RZ, PT ;  /* 0x000000ff1600720c */ /* 0x000fd00003f05270 */
[----:B--2-45:R-:W0:-:S00]  /*5a10*/  USETMAXREG.DEALLOC.CTAPOOL 0x28 ;  /* 0x00000028000079c8 */ /* 0x034e0000080e0500 */
[----:B------:R-:W-:Y:S05]  /*5a20*/  @P0 EXIT ;  /* 0x000000000000094d */ /* 0x000fea0003800000 */
[----:B0-----:R-:W-:Y:S01]  /*5a30*/  LOP3.LUT P0, RZ, R17, 0xff, RZ, 0xc0, !PT ;  /* 0x000000ff11ff7812 */ /* 0x001fe2000780c0ff */
[----:B------:R-:W-:Y:S02]  /*5a40*/  IMAD.MOV.U32 R12, RZ, RZ, 0x1 ;  /* 0x00000001ff0c7424 */ /* 0x000fe400078e00ff */
[----:B------:R-:W-:-:S10]  /*5a50*/  IMAD.MOV.U32 R13, RZ, RZ, RZ ;  /* 0x000000ffff0d7224 */ /* 0x000fd400078e00ff */
[----:B------:R-:W-:Y:S05]  /*5a60*/  @!P0 BRA `(.L_x_113) ;  /* 0x0000000c00208947 */ /* 0x000fea0003800000 */
[----:B------:R-:W0:Y:S01]  /*5a70*/  S2UR UR8, SR_CgaCtaId ;  /* 0x00000000000879c3 */ /* 0x000e220000008800 */
[----:B------:R-:W-:Y:S01]  /*5a80*/  LOP3.LUT P0, RZ, R11, 0x1f, RZ, 0xc0, !PT ;  /* 0x0000001f0bff7812 */ /* 0x000fe2000780c0ff */
[----:B------:R-:W-:Y:S01]  /*5a90*/  ULDC UR5, c[0x0][0x658] ;  /* 0x0001960000057ab9 */ /* 0x000fe20000000800 */
[----:B------:R-:W-:Y:S01]  /*5aa0*/  UMOV UR6, 0xffffffff ;  /* 0xffffffff00067882 */ /* 0x000fe20000000000 */
[----:B------:R-:W-:Y:S01]  /*5ab0*/  BSSY B0, `(.L_x_113) ;  /* 0x00000c3000007945 */ /* 0x000fe20003800000 */
[----:B------:R-:W-:Y:S01]  /*5ac0*/  USHF.L.U32 UR6, UR6, UR5, URZ ;  /* 0x0000000506067299 */ /* 0x000fe2000800063f */
[C---:B------:R-:W-:Y:S01]  /*5ad0*/  ISETP.NE.AND P2, PT, R10.reuse, RZ, PT ;  /* 0x000000ff0a00720c */ /* 0x040fe20003f45270 */
[----:B------:R-:W-:Y:S01]  /*5ae0*/  IMAD.MOV.U32 R15, RZ, RZ, 0x1 ;  /* 0x00000001ff0f7424 */ /* 0x000fe200078e00ff */
[----:B------:R-:W-:Y:S01]  /*5af0*/  ISETP.NE.OR P0, PT, R10, RZ, !P0 ;  /* 0x000000ff0a00720c */ /* 0x000fe20004705670 */
[----:B------:R-:W-:Y:S01]  /*5b00*/  IMAD.MOV.U32 R12, RZ, RZ, 0x1 ;  /* 0x00000001ff0c7424 */ /* 0x000fe200078e00ff */
[----:B------:R-:W-:Y:S01]  /*5b10*/  LOP3.LUT R14, R7, 0x2, RZ, 0xfc, !PT ;  /* 0x00000002070e7812 */ /* 0x000fe200078efcff */
[----:B------:R-:W-:Y:S01]  /*5b20*/  IMAD.MOV.U32 R13, RZ, RZ, RZ ;  /* 0x000000ffff0d7224 */ /* 0x000fe200078e00ff */
[----:B------:R-:W-:Y:S01]  /*5b30*/  ULDC UR4, c[0x0][0x600] ;  /* 0x0001800000047ab9 */ /* 0x000fe20000000800 */
[----:B------:R-:W-:Y:S01]  /*5b40*/  UMOV UR7, 0x1 ;  /* 0x0000000100077882 */ /* 0x000fe20000000000 */
[----:B------:R-:W-:-:S02]  /*5b50*/  UIADD3 UR22, UR13, 0x1, URZ ;  /* 0x000000010d167890 */ /* 0x000fc4000fffe03f */
[----:B------:R-:W-:Y:S02]  /*5b60*/  UIADD3 UR15, UR4, -0x1, URZ ;  /* 0xffffffff040f7890 */ /* 0x000fe4000fffe03f */
[----:B------:R-:W-:Y:S02]  /*5b70*/  USHF.L.U32 UR17, UR7, UR5, URZ ;  /* 0x0000000507117299 */ /* 0x000fe4000800063f */
[----:B------:R-:W-:Y:S01]  /*5b80*/  ULOP3.LUT UR16, URZ, UR6, URZ, 0x33, !UPT ;  /* 0x000000063f107292 */ /* 0x000fe2000f8e333f */
[----:B------:R-:W-:Y:S01]  /*5b90*/  ULDC.64 UR20, c[0x0][0x198] ;  /* 0x0000660000147ab9 */ /* 0x000fe20000000a00 */
[----:B0-----:R-:W-:-:S10]  /*5ba0*/  IMAD.U32 R17, RZ, RZ, UR8 ;  /* 0x00000008ff117e24 */ /* 0x001fd4000f8e00ff */
.L_x_125:
[----:B------:R-:W-:-:S03]  /*5bb0*/  UMOV UR4, 0xffffffff ;  /* 0xffffffff00047882 */ /* 0x000fc60000000000 */
[----:B------:R-:W-:Y:S05]  /*5bc0*/  BRA.DIV UR4, `(.L_x_114) ;  /* 0x0000001604507947 */ /* 0x000fea000b800000 */
[----:B------:R-:W-:-:S13]  /*5bd0*/  ELECT P1, URZ, PT ;  /* 0x00000000003f782f */ /* 0x000fda0003820000 */
.L_x_148:
[----:B------:R-:W0:Y:S01]  /*5be0*/  LDC R10, c[0x0][0x28c] ;  /* 0x0000a300ff0a7b82 */ /* 0x000e220000000800 */
[----:B------:R-:W-:Y:S01]  /*5bf0*/  BSSY B1, `(.L_x_115) ;  /* 0x000003a000017945 */ /* 0x000fe20003800000 */
[----:B0-----:R-:W-:-:S13]  /*5c00*/  ISETP.LT.OR P1, PT, R10, 0x1, !P1 ;  /* 0x000000010a00780c */ /* 0x001fda0004f21670 */
[----:B------:R-:W-:Y:S05]  /*5c10*/  @P1 BRA `(.L_x_116) ;  /* 0x0000000000dc1947 */ /* 0x000fea0003800000 */
[----:B------:R-:W-:Y:S02]  /*5c20*/  IMAD R17, R6, 0x4, R17 ;  /* 0x0000000406117824 */ /* 0x000fe400078e0211 */
[----:B------:R-:W-:Y:S02]  /*5c30*/  IMAD.SHL.U32 R16, R4, 0x40, RZ ;  /* 0x0000004004107824 */ /* 0x000fe400078e00ff */
[----:B------:R-:W-:Y:S02]  /*5c40*/  IMAD.MOV.U32 R20, RZ, RZ, RZ ;  /* 0x000000ffff147224 */ /* 0x000fe400078e00ff */
[----:B------:R-:W-:Y:S02]  /*5c50*/  IMAD.U32 R22, RZ, RZ, UR22 ;  /* 0x00000016ff167e24 */ /* 0x000fe4000f8e00ff */
[----:B------:R-:W-:Y:S02]  /*5c60*/  IMAD.MOV.U32 R4, RZ, RZ, R12 ;  /* 0x000000ffff047224 */ /* 0x000fe400078e000c */
[----:B------:R-:W-:-:S02]  /*5c70*/  IMAD.MOV.U32 R6, RZ, RZ, R13 ;  /* 0x000000ffff067224 */ /* 0x000fc400078e000d */
[----:B------:R-:W-:-:S07]  /*5c80*/  IMAD.SHL.U32 R18, R17, 0x10, RZ ;  /* 0x0000001011127824 */ /* 0x000fce00078e00ff */
.L_x_120:
[----:B------:R-:W0:Y:S01]  /*5c90*/  S2UR UR4, SR_CgaCtaId ;  /* 0x00000000000479c3 */ /* 0x000e220000008800 */
[----:B------:R-:W-:-:S07]  /*5ca0*/  MOV R10, 0x400 ;  /* 0x00000400000a7802 */ /* 0x000fce0000000f00 */
[----:B------:R-:W1:Y:S01]  /*5cb0*/  @!P2 LDC R11, c[0x0][0x500] ;  /* 0x00014000ff0bab82 */ /* 0x000e620000000800 */
[----:B0-----:R-:W-:-:S05]  /*5cc0*/  IMAD.U32 R17, RZ, RZ, UR4 ;  /* 0x00000004ff117e24 */ /* 0x001fca000f8e00ff */
[----:B------:R-:W-:Y:S02]  /*5cd0*/  LEA R21, R17, R10, 0x18 ;  /* 0x0000000a11157211 */ /* 0x000fe400078ec0ff */
[----:B------:R-:W-:-:S03]  /*5ce0*/  SHF.L.U32 R10, R4, 0x1f, RZ ;  /* 0x0000001f040a7819 */ /* 0x000fc600000006ff */
[----:B------:R-:W-:-:S04]  /*5cf0*/  IMAD R19, R6, 0x8, R21 ;  /* 0x0000000806137824 */ /* 0x000fc800078e0215 */
[----:B------:R-:W0:Y:S02]  /*5d00*/  SYNCS.PHASECHK.TRANS64.TRYWAIT P1, [R19+URZ+0x70], R10 ;  /* 0x0000700a130075a7 */ /* 0x000e24000802017f */
[----:B01----:R-:W-:Y:S05]  /*5d10*/  @!P1 BRA `(.L_x_117) ;  /* 0x00000014001c9947 */ /* 0x003fea0003800000 */
.L_x_149:
[----:B0-----:R-:W-:Y:S01]  /*5d20*/  PRMT R10, R14, 0x9910, RZ ;  /* 0x000099100e0a7816 */ /* 0x001fe200000000ff */
[----:B------:R0:W-:Y:S03]  /*5d30*/  @!P2 SYNCS.ARRIVE.TRANS64 RZ, [R19+URZ], R11 ;  /* 0x0000000b13ffa9a7 */ /* 0x0001e6000800003f */
[----:B------:R-:W-:-:S13]  /*5d40*/  ISETP.NE.AND P1, PT, R10, 0x2, PT ;  /* 0x000000020a00780c */ /* 0x000fda0003f25270 */
[----:B0-----:R-:W-:Y:S05]  /*5d50*/  @P1 BRA `(.L_x_118) ;  /* 0x0000000000041947 */ /* 0x001fea0003800000 */
[----:B------:R-:W-:Y:S01]  /*5d60*/  BPT.TRAP 0x1 ;  /* 0x000000040000795c */ /* 0x000fe20000300000 */
.L_x_118:
[----:B------:R-:W-:Y:S05]  /*5d70*/  @P0 BRA `(.L_x_119) ;  /* 0x0000000000040947 */ /* 0x000fea0003800000 */
[----:B------:R-:W-:Y:S01]  /*5d80*/  BPT.TRAP 0x1 ;  /* 0x000000040000795c */ /* 0x000fe20000300000 */
.L_x_119:
[----:B------:R-:W-:Y:S01]  /*5d90*/  IMAD.SHL.U32 R10, R6, 0x2000, RZ ;  /* 0x00002000060a7824 */ /* 0x000fe200078e00ff */
[----:B------:R-:W-:Y:S01]  /*5da0*/  R2UR UR8, R21 ;  /* 0x00000000150872ca */ /* 0x000fe200000e0000 */
[----:B------:R-:W-:Y:S01]  /*5db0*/  VIADD R22, R22, 0xffffffff ;  /* 0xffffffff16167836 */ /* 0x000fe20000000000 */
[----:B------:R-:W-:Y:S01]  /*5dc0*/  R2UR UR9, R19 ;  /* 0x00000000130972ca */ /* 0x000fe200000e0000 */
[--C-:B------:R-:W-:Y:S01]  /*5dd0*/  IMAD R11, R17, 0x800, R10.reuse ;  /* 0x00000800110b7824 */ /* 0x100fe200078e020a */
[----:B------:R-:W-:Y:S01]  /*5de0*/  IADD3 R10, R21, 0x1c200, R10 ;  /* 0x0001c200150a7810 */ /* 0x000fe20007ffe00a */
[----:B------:R-:W-:Y:S01]  /*5df0*/  UIADD3 UR4, UP0, UR20, 0xf0, URZ ;  /* 0x000000f014047890 */ /* 0x000fe2000ff1e03f */
[----:B------:R-:W-:Y:S01]  /*5e00*/  R2UR UR11, R18 ;  /* 0x00000000120b72ca */ /* 0x000fe200000e0000 */
[----:B------:R-:W-:Y:S01]  /*5e10*/  UIADD3 UR24, UP1, UR20, 0x1f0, URZ ;  /* 0x000001f014187890 */ /* 0x000fe2000ff3e03f */
[----:B------:R-:W-:Y:S01]  /*5e20*/  R2UR UR5, R11 ;  /* 0x000000000b0572ca */ /* 0x000fe200000e0000 */
[----:B------:R-:W-:Y:S01]  /*5e30*/  VIADD R6, R6, 0x1 ;  /* 0x0000000106067836 */ /* 0x000fe20000000000 */
[----:B------:R-:W-:Y:S01]  /*5e40*/  R2UR UR10, R20 ;  /* 0x00000000140a72ca */ /* 0x000fe200000e0000 */
[----:B------:R-:W-:Y:S01]  /*5e50*/  UIADD3.X UR25, URZ, UR21, URZ, UP1, !UPT ;  /* 0x000000153f197290 */ /* 0x000fe20008ffe43f */
[----:B------:R-:W-:Y:S01]  /*5e60*/  R2UR UR12, R5 ;  /* 0x00000000050c72ca */ /* 0x000fe200000e0000 */
[----:B------:R-:W-:Y:S01]  /*5e70*/  UMOV UR19, 0xf0000 ;  /* 0x000f000000137882 */ /* 0x000fe20000000000 */
[----:B------:R-:W-:Y:S01]  /*5e80*/  R2UR UR14, R10 ;  /* 0x000000000a0e72ca */ /* 0x000fe200000e0000 */
[----:B------:R-:W-:Y:S01]  /*5e90*/  UMOV UR6, 0x0 ;  /* 0x0000000000067882 */ /* 0x000fe20000000000 */
[----:B------:R-:W-:Y:S01]  /*5ea0*/  R2UR UR18, R16 ;  /* 0x00000000101272ca */ /* 0x000fe200000e0000 */
[----:B------:R-:W-:Y:S01]  /*5eb0*/  UMOV UR7, 0x10000000 ;  /* 0x1000000000077882 */ /* 0x000fe20000000000 */
[----:B------:R-:W-:Y:S01]  /*5ec0*/  ISETP.GT.AND P3, PT, R22, 0x1, PT ;  /* 0x000000011600780c */ /* 0x000fe20003f64270 */
[----:B------:R-:W-:Y:S01]  /*5ed0*/  VIADD R20, R20, 0x80 ;  /* 0x0000008014147836 */ /* 0x000fe20000000000 */
[----:B------:R-:W-:Y:S01]  /*5ee0*/  ISETP.NE.AND P1, PT, R6, 0xe, PT ;  /* 0x0000000e0600780c */ /* 0x000fe20003f25270 */
[----:B------:R-:W-:-:S02]  /*5ef0*/  UIADD3 UR8, UR8, 0x200, UR5 ;  /* 0x0000020008087890 */ /* 0x000fc4000fffe005 */
[----:B------:R-:W-:Y:S01]  /*5f00*/  UIADD3.X UR5, URZ, UR21, URZ, UP0, !UPT ;  /* 0x000000153f057290 */ /* 0x000fe200087fe43f */
[----:B------:R-:W-:Y:S02]  /*5f10*/  SEL R11, RZ, 0x1, P1 ;  /* 0x00000001ff0b7807 */ /* 0x000fe40000800000 */
[----:B------:R-:W-:Y:S02]  /*5f20*/  SEL R6, R6, RZ, P1 ;  /* 0x000000ff06067207 */ /* 0x000fe40000800000 */
[----:B------:R-:W-:-:S04]  /*5f30*/  LOP3.LUT R4, R4, R11, RZ, 0x3c, !PT ;  /* 0x0000000b04047212 */ /* 0x000fc800078e3cff */
[----:B------:R0:W-:Y:S02]  /*5f40*/  UTMALDG.3D.MULTICAST [UR8], [UR4], UR19, desc[UR6] ;  /* 0x00000608040073b4 */ /* 0x0001e40008011813 */
[----:B0-----:R-:W-:Y:S01]  /*5f50*/  UMOV UR8, UR14 ;  /* 0x0000000e00087c82 */ /* 0x001fe20008000000 */
[----:B------:R-:W-:Y:S02]  /*5f60*/  UMOV UR11, UR18 ;  /* 0x00000012000b7c82 */ /* 0x000fe40008000000 */
[----:B------:R0:W-:Y:S02]  /*5f70*/  UTMALDG.3D [UR8], [UR24], desc[UR6] ;  /* 0x00000608180075b4 */ /* 0x0001e40008011000 */
[----:B0-----:R-:W-:Y:S05]  /*5f80*/  @P3 BRA `(.L_x_120) ;  /* 0xfffffffc00403947 */ /* 0x001fea000383ffff */
.L_x_116:
[----:B------:R-:W-:Y:S05]  /*5f90*/  BSYNC B1 ;  /* 0x0000000000017941 */ /* 0x000fea0003800000 */
.L_x_115:
[----:B------:R-:W-:Y:S01]  /*5fa0*/  LOP3.LUT P5, RZ, R15, 0xff, RZ, 0xc0, !PT ;  /* 0x000000ff0fff7812 */ /* 0x000fe200078ac0ff */
[----:B------:R-:W-:Y:S01]  /*5fb0*/  VIADD R6, R13, UR13 ;  /* 0x0000000d0d067c36 */ /* 0x000fe20008000000 */
[----:B------:R-:W-:Y:S01]  /*5fc0*/  ULDC.64 UR4, c[0x0][0x650] ;  /* 0x0001940000047ab9 */ /* 0x000fe20000000a00 */
[----:B------:R-:W-:Y:S01]  /*5fd0*/  IMAD.U32 R11, RZ, RZ, UR13 ;  /* 0x0000000dff0b7e24 */ /* 0x000fe2000f8e00ff */
[----:B------:R-:W-:Y:S01]  /*5fe0*/  UISETP.GE.U32.AND UP0, UPT, UR13, 0xe, UPT ;  /* 0x0000000e0d00788c */ /* 0x000fe2000bf06070 */
[----:B------:R-:W-:Y:S01]  /*5ff0*/  BSSY B1, `(.L_x_121) ;  /* 0x000006c000017945 */ /* 0x000fe20003800000 */
[----:B------:R-:W-:Y:S02]  /*6000*/  SHF.R.U32.HI R4, RZ, 0x1, R6 ;  /* 0x00000001ff047819 */ /* 0x000fe40000011606 */
[----:B------:R-:W-:Y:S02]  /*6010*/  ISETP.GT.U32.AND P1, PT, R6, 0xd, PT ;  /* 0x0000000d0600780c */ /* 0x000fe40003f24070 */
[----:B------:R-:W-:Y:S01]  /*6020*/  PLOP3.LUT P3, PT, PT, PT, UP0, 0x80, 0x0 ;  /* 0x000000000000781c */ /* 0x000fe20003f6f008 */
[----:B------:R-:W-:Y:S01]  /*6030*/  IMAD.WIDE.U32 R4, R4, -0x6db6db6d, RZ ;  /* 0x9249249304047825 */ /* 0x000fe200078e00ff */
[----:B------:R-:W-:Y:S01]  /*6040*/  ISETP.LT.U32.AND P1, PT, R11, 0xe, P1 ;  /* 0x0000000e0b00780c */ /* 0x000fe20000f21070 */
[----:B------:R-:W0:Y:S01]  /*6050*/  @P5 S2R R17, SR_CgaCtaId ;  /* 0x0000000000115919 */ /* 0x000e220000008800 */
[----:B------:R-:W-:Y:S01]  /*6060*/  @P5 MOV R10, 0x400 ;  /* 0x00000400000a5802 */ /* 0x000fe20000000f00 */
[----:B------:R-:W-:Y:S01]  /*6070*/  IMAD.MOV.U32 R4, RZ, RZ, -0x1 ;  /* 0xffffffffff047424 */ /* 0x000fe200078e00ff */
[----:B------:R-:W-:-:S02]  /*6080*/  SHF.R.U32.HI R11, RZ, 0x2, R5 ;  /* 0x00000002ff0b7819 */ /* 0x000fc40000011605 */
[----:B------:R-:W-:Y:S02]  /*6090*/  SEL R5, RZ, 0x1, !P1 ;  /* 0x00000001ff057807 */ /* 0x000fe40004800000 */
[----:B------:R-:W-:Y:S01]  /*60a0*/  PRMT R15, RZ, 0x7610, R15 ;  /* 0x00007610ff0f7816 */ /* 0x000fe2000000000f */
[----:B------:R-:W-:Y:S01]  /*60b0*/  IMAD R13, R11, -0xe, R6 ;  /* 0xfffffff20b0d7824 */ /* 0x000fe200078e0206 */
[----:B------:R-:W-:Y:S01]  /*60c0*/  LOP3.LUT R12, R12, R5, RZ, 0x3c, !PT ;  /* 0x000000050c0c7212 */ /* 0x000fe200078e3cff */
[----:B------:R-:W-:Y:S02]  /*60d0*/  IMAD.MOV.U32 R6, RZ, RZ, -0x1 ;  /* 0xffffffffff067424 */ /* 0x000fe400078e00ff */
[----:B------:R-:W-:Y:S01]  /*60e0*/  IMAD.MOV.U32 R5, RZ, RZ, -0x1 ;  /* 0xffffffffff057424 */ /* 0x000fe200078e00ff */
[----:B------:R-:W-:Y:S02]  /*60f0*/  @P3 LOP3.LUT R12, R12, 0x1, R11, 0x78, !PT ;  /* 0x000000010c0c3812 */ /* 0x000fe400078e780b */
[----:B0-----:R-:W-:-:S04]  /*6100*/  @P5 LEA R10, R17, R10, 0x18 ;  /* 0x0000000a110a5211 */ /* 0x001fc800078ec0ff */
[----:B------:R0:W-:Y:S01]  /*6110*/  @P5 SYNCS.ARRIVE.TRANS64.A1T0 RZ, [R10+URZ+0x118], RZ ;  /* 0x000118ff0aff59a7 */ /* 0x0001e2000810003f */
[----:B------:R-:W-:-:S04]  /*6120*/  IADD3 R2, P5, R2, R8, RZ ;  /* 0x0000000802027210 */ /* 0x000fc80007fbe0ff */
[----:B------:R-:W-:Y:S01]  /*6130*/  ISETP.GE.U32.AND P1, PT, R2, UR4, PT ;  /* 0x0000000402007c0c */ /* 0x000fe2000bf26070 */
[----:B------:R-:W-:Y:S01]  /*6140*/  IMAD.X R3, R3, 0x1, R0, P5 ;  /* 0x0000000103037824 */ /* 0x000fe200028e0600 */
[----:B0-----:R-:W-:-:S04]  /*6150*/  PRMT R10, RZ, 0x7610, R10 ;  /* 0x00007610ff0a7816 */ /* 0x001fc8000000000a */
[----:B------:R-:W-:-:S13]  /*6160*/  ISETP.GE.U32.AND.EX P1, PT, R3, UR5, PT, P1 ;  /* 0x0000000503007c0c */ /* 0x000fda000bf26110 */
[----:B------:R-:W-:Y:S05]  /*6170*/  @P1 BRA `(.L_x_122) ;  /* 0x00000004004c1947 */ /* 0x000fea0003800000 */
[----:B------:R-:W0:Y:S01]  /*6180*/  S2R R18, SR_CTAID.X ;  /* 0x0000000000127919 */ /* 0x000e220000002500 */
[----:B------:R-:W-:Y:S01]  /*6190*/  ULDC.64 UR4, c[0x0][0x628] ;  /* 0x00018a0000047ab9 */ /* 0x000fe20000000a00 */
[----:B------:R-:W1:Y:S01]  /*61a0*/  LDC R19, c[0x0][0x144] ;  /* 0x00005100ff137b82 */ /* 0x000e620000000800 */
[----:B------:R-:W-:Y:S01]  /*61b0*/  ISETP.NE.U32.AND P1, PT, RZ, UR4, PT ;  /* 0x00000004ff007c0c */ /* 0x000fe2000bf25070 */
[----:B------:R-:W2:Y:S01]  /*61c0*/  S2R R6, SR_CTAID.Y ;  /* 0x0000000000067919 */ /* 0x000ea20000002600 */
[----:B------:R-:W-:Y:S01]  /*61d0*/  ULDC UR7, c[0x0][0x630] ;  /* 0x00018c0000077ab9 */ /* 0x000fe20000000800 */
[----:B------:R-:W-:Y:S01]  /*61e0*/  ULDC UR8, c[0x0][0x150] ;  /* 0x0000540000087ab9 */ /* 0x000fe20000000800 */
[----:B------:R-:W-:Y:S01]  /*61f0*/  ISETP.NE.AND.EX P1, PT, RZ, UR5, PT, P1 ;  /* 0x00000005ff007c0c */ /* 0x000fe2000bf25310 */
[----:B------:R-:W-:Y:S02]  /*6200*/  IMAD.MOV.U32 R4, RZ, RZ, R2 ;  /* 0x000000ffff047224 */ /* 0x000fe400078e0002 */
[----:B------:R-:W-:Y:S01]  /*6210*/  IMAD.MOV.U32 R5, RZ, RZ, R3 ;  /* 0x000000ffff057224 */ /* 0x000fe200078e0003 */
[----:B0-----:R-:W-:-:S09]  /*6220*/  I2FP.F32.U32 R20, R18 ;  /* 0x0000001200147245 */ /* 0x001fd20000201000 */
[----:B------:R-:W-:Y:S05]  /*6230*/  @!P1 BRA `(.L_x_123) ;  /* 0x0000000000289947 */ /* 0x000fea0003800000 */
[----:B------:R-:W-:Y:S02]  /*6240*/  ULDC UR6, c[0x0][0x634] ;  /* 0x00018d0000067ab9 */ /* 0x000fe40000000800 */
[----:B------:R-:W-:-:S05]  /*6250*/  IADD3 R5, P1, R2, UR6, RZ ;  /* 0x0000000602057c10 */ /* 0x000fca000ff3e0ff */
[----:B------:R-:W-:-:S04]  /*6260*/  IMAD.X R21, RZ, RZ, R3, P1 ;  /* 0x000000ffff157224 */ /* 0x000fc800008e0603 */
[----:B------:R-:W-:-:S04]  /*6270*/  IMAD.WIDE.U32 R10, R21, UR4, RZ ;  /* 0x00000004150a7c25 */ /* 0x000fc8000f8e00ff */
[----:B------:R-:W-:-:S04]  /*6280*/  IMAD.WIDE.U32 R10, P1, R5, UR5, R10 ;  /* 0x00000005050a7c25 */ /* 0x000fc8000f82000a */
[----:B------:R-:W-:-:S04]  /*6290*/  IMAD.WIDE.U32 R4, R5, UR4, RZ ;  /* 0x0000000405047c25 */ /* 0x000fc8000f8e00ff */
[----:B------:R-:W-:Y:S01]  /*62a0*/  IMAD.MOV.U32 R4, RZ, RZ, R11 ;  /* 0x000000ffff047224 */ /* 0x000fe200078e000b */
[----:B------:R-:W-:Y:S01]  /*62b0*/  IADD3 RZ, P3, R5, R10, RZ ;  /* 0x0000000a05ff7210 */ /* 0x000fe20007f7e0ff */
[----:B------:R-:W-:-:S04]  /*62c0*/  IMAD.X R5, RZ, RZ, RZ, P1 ;  /* 0x000000ffff057224 */ /* 0x000fc800008e06ff */
[----:B------:R-:W-:-:S08]  /*62d0*/  IMAD.WIDE.U32.X R4, R21, UR5, R4, P3 ;  /* 0x0000000515047c25 */ /* 0x000fd000098e0404 */
.L_x_123:
[----:B------:R-:W-:Y:S01]  /*62e0*/  FMUL R20, R20, UR8 ;  /* 0x0000000814147c20 */ /* 0x000fe20008400000 */
[--C-:B------:R-:W-:Y:S01]  /*62f0*/  SHF.R.U64 R16, R4, UR7, R5.reuse ;  /* 0x0000000704107c19 */ /* 0x100fe20008001205 */
[----:B------:R-:W-:Y:S01]  /*6300*/  ULDC.64 UR4, c[0x0][0x620] ;  /* 0x0001880000047ab9 */ /* 0x000fe20000000a00 */
[----:B------:R-:W-:Y:S01]  /*6310*/  SHF.R.U32.HI R4, RZ, UR7, R5 ;  /* 0x00000007ff047c19 */ /* 0x000fe20008011605 */
[----:B------:R-:W-:Y:S01]  /*6320*/  ULDC.64 UR6, c[0x0][0x640] ;  /* 0x0001900000067ab9 */ /* 0x000fe20000000a00 */
[----:B------:R-:W-:Y:S01]  /*6330*/  IADD3 R5, P1, RZ, -R16, RZ ;  /* 0x80000010ff057210 */ /* 0x000fe20007f3e0ff */
[----:B------:R-:W0:Y:S01]  /*6340*/  F2I.U32.TRUNC.NTZ R20, R20 ;  /* 0x0000001400147305 */ /* 0x000e22000020f000 */
[----:B------:R-:W3:Y:S03]  /*6350*/  LDC R21, c[0x0][0x148] ;  /* 0x00005200ff157b82 */ /* 0x000ee60000000800 */
[----:B------:R-:W-:Y:S01]  /*6360*/  IMAD.X R4, RZ, RZ, ~R4, P1 ;  /* 0x000000ffff047224 */ /* 0x000fe200008e0e04 */
[----:B------:R-:W-:-:S03]  /*6370*/  ISETP.NE.U32.AND P1, PT, RZ, UR6, PT ;  /* 0x00000006ff007c0c */ /* 0x000fc6000bf25070 */
[----:B------:R-:W-:Y:S01]  /*6380*/  IMAD R4, R4, UR4, RZ ;  /* 0x0000000404047c24 */ /* 0x000fe2000f8e02ff */
[----:B------:R-:W-:-:S03]  /*6390*/  ISETP.NE.AND.EX P1, PT, RZ, UR7, PT, P1 ;  /* 0x00000007ff007c0c */ /* 0x000fc6000bf25310 */
[C---:B------:R-:W-:Y:S01]  /*63a0*/  IMAD R11, R5.reuse, UR5, R4 ;  /* 0x00000005050b7c24 */ /* 0x040fe2000f8e0204 */
[----:B------:R-:W-:Y:S01]  /*63b0*/  ULDC UR5, c[0x0][0x154] ;  /* 0x0000550000057ab9 */ /* 0x000fe20000000800 */
[----:B------:R-:W-:Y:S01]  /*63c0*/  IMAD.WIDE.U32 R4, R5, UR4, R2 ;  /* 0x0000000405047c25 */ /* 0x000fe2000f8e0002 */
[----:B------:R-:W-:-:S03]  /*63d0*/  ULDC UR4, c[0x0][0x618] ;  /* 0x0001860000047ab9 */ /* 0x000fc60000000800 */
[----:B0-----:R-:W-:Y:S02]  /*63e0*/  IMAD.MOV R10, RZ, RZ, -R20 ;  /* 0x000000ffff0a7224 */ /* 0x001fe400078e0a14 */
[----:B------:R-:W-:Y:S02]  /*63f0*/  IMAD.IADD R5, R5, 0x1, R11 ;  /* 0x0000000105057824 */ /* 0x000fe400078e020b */
[----:B-1----:R-:W-:Y:S01]  /*6400*/  IMAD R18, R19, R10, R18 ;  /* 0x0000000a13127224 */ /* 0x002fe200078e0212 */
[----:B--2---:R-:W-:Y:S02]  /*6410*/  I2FP.F32.U32 R10, R6 ;  /* 0x00000006000a7245 */ /* 0x004fe40000201000 */
[--C-:B------:R-:W-:Y:S02]  /*6420*/  SHF.R.U64 R19, R4, UR4, R5.reuse ;  /* 0x0000000404137c19 */ /* 0x100fe40008001205 */
[----:B------:R-:W-:Y:S01]  /*6430*/  SHF.R.U32.HI R4, RZ, UR4, R5 ;  /* 0x00000004ff047c19 */ /* 0x000fe20008011605 */
[----:B------:R-:W-:Y:S01]  /*6440*/  FMUL R10, R10, UR5 ;  /* 0x000000050a0a7c20 */ /* 0x000fe20008400000 */
[----:B------:R-:W-:-:S02]  /*6450*/  ULDC UR4, c[0x0][0x608] ;  /* 0x0001820000047ab9 */ /* 0x000fc40000000800 */
[--C-:B------:R-:W-:Y:S01]  /*6460*/  SHF.R.U64 R22, R19, UR4, R4.reuse ;  /* 0x0000000413167c19 */ /* 0x100fe20008001204 */
[----:B------:R0:W1:Y:S01]  /*6470*/  F2I.U32.TRUNC.NTZ R24, R10 ;  /* 0x0000000a00187305 */ /* 0x000062000020f000 */
[----:B------:R-:W-:Y:S01]  /*6480*/  SHF.R.U32.HI R5, RZ, UR4, R4 ;  /* 0x00000004ff057c19 */ /* 0x000fe20008011604 */
[----:B------:R-:W-:-:S03]  /*6490*/  ULDC UR4, c[0x0][0x658] ;  /* 0x0001960000047ab9 */ /* 0x000fc60000000800 */
[--C-:B------:R-:W-:Y:S02]  /*64a0*/  SHF.R.U64 R20, R22, UR4, R5.reuse ;  /* 0x0000000416147c19 */ /* 0x100fe40008001205 */
[----:B------:R-:W-:-:S03]  /*64b0*/  SHF.R.U32.HI R23, RZ, UR4, R5 ;  /* 0x00000004ff177c19 */ /* 0x000fc60008011605 */
[----:B------:R-:W-:Y:S02]  /*64c0*/  IMAD.MOV.U32 R4, RZ, RZ, R20 ;  /* 0x000000ffff047224 */ /* 0x000fe400078e0014 */
[----:B------:R-:W-:Y:S01]  /*64d0*/  IMAD.MOV.U32 R5, RZ, RZ, R23 ;  /* 0x000000ffff057224 */ /* 0x000fe200078e0017 */
[----:B0-----:R-:W-:Y:S06]  /*64e0*/  @!P1 BRA `(.L_x_124) ;  /* 0x0000000000289947 */ /* 0x001fec0003800000 */
        /* <DEDUP_REMOVED lines=10> */
.L_x_124:
[----:B------:R-:W-:Y:S01]  /*6590*/  ULDC UR4, c[0x0][0x648] ;  /* 0x0001920000047ab9 */ /* 0x000fe20000000800 */
[----:B------:R-:W-:Y:S01]  /*65a0*/  LOP3.LUT R22, R22, UR16, RZ, 0xc0, !PT ;  /* 0x0000001016167c12 */ /* 0x000fe2000f8ec0ff */
[----:B-1----:R-:W-:Y:S01]  /*65b0*/  IMAD.MOV R24, RZ, RZ, -R24 ;  /* 0x000000ffff187224 */ /* 0x002fe200078e0a18 */
[----:B------:R-:W-:Y:S01]  /*65c0*/  SHF.R.U64 R5, R4, UR4, R5 ;  /* 0x0000000404057c19 */ /* 0x000fe20008001205 */
[----:B------:R-:W-:Y:S01]  /*65d0*/  ULDC UR4, c[0x0][0x638] ;  /* 0x00018e0000047ab9 */ /* 0x000fe20000000800 */
[----:B------:R-:W-:Y:S01]  /*65e0*/  LOP3.LUT R19, R19, UR15, RZ, 0xc0, !PT ;  /* 0x0000000f13137c12 */ /* 0x000fe2000f8ec0ff */
[----:B---3--:R-:W-:Y:S01]  /*65f0*/  @P4 IMAD R18, R21, R24, R6 ;  /* 0x0000001815124224 */ /* 0x008fe200078e0206 */
[----:B------:R-:W-:Y:S01]  /*6600*/  ULDC UR5, c[0x0][0x610] ;  /* 0x0001840000057ab9 */ /* 0x000fe20000000800 */
[----:B------:R-:W-:Y:S02]  /*6610*/  IMAD.MOV R11, RZ, RZ, -R5 ;  /* 0x000000ffff0b7224 */ /* 0x000fe400078e0a05 */
[----:B------:R-:W-:-:S02]  /*6620*/  IMAD R5, R5, UR17, R22 ;  /* 0x0000001105057c24 */ /* 0x000fc4000f8e0216 */
[----:B------:R-:W-:Y:S01]  /*6630*/  IMAD R20, R11, UR4, R20 ;  /* 0x000000040b147c24 */ /* 0x000fe2000f8e0214 */
[----:B------:R-:W-:Y:S01]  /*6640*/  ULDC UR4, c[0x0][0x600] ;  /* 0x0001800000047ab9 */ /* 0x000fe20000000800 */
[----:B------:R-:W-:Y:S02]  /*6650*/  IMAD R18, R5, UR5, R18 ;  /* 0x0000000505127c24 */ /* 0x000fe4000f8e0212 */
[----:B------:R-:W-:Y:S02]  /*6660*/  IMAD R5, R20, UR4, R19 ;  /* 0x0000000414057c24 */ /* 0x000fe4000f8e0213 */
[----:B------:R-:W-:-:S03]  /*6670*/  IMAD.MOV.U32 R10, RZ, RZ, 0x1 ;  /* 0x00000001ff0a7424 */ /* 0x000fc600078e00ff */
[----:B------:R-:W-:Y:S02]  /*6680*/  SEL R4, R5, R18, !P4 ;  /* 0x0000001205047207 */ /* 0x000fe40006000000 */
[----:B------:R-:W-:Y:S01]  /*6690*/  SEL R6, R18, R5, !P4 ;  /* 0x0000000512067207 */ /* 0x000fe20006000000 */
[----:B------:R-:W-:-:S07]  /*66a0*/  IMAD.MOV.U32 R5, RZ, RZ, R16 ;  /* 0x000000ffff057224 */ /* 0x000fce00078e0010 */
.L_x_122:
[----:B------:R-:W-:Y:S05]  /*66b0*/  BSYNC B1 ;  /* 0x0000000000017941 */ /* 0x000fea0003800000 */
.L_x_121:
[----:B------:R-:W-:-:S13]  /*66c0*/  LOP3.LUT P1, RZ, R10, 0xff, RZ, 0xc0, !PT ;  /* 0x000000ff0aff7812 */ /* 0x000fda000782c0ff */
[----:B------:R-:W-:Y:S05]  /*66d0*/  @P1 BRA `(.L_x_125) ;  /* 0xfffffff400341947 */ /* 0x000fea000383ffff */
[----:B------:R-:W-:Y:S05]  /*66e0*/  BSYNC B0 ;  /* 0x0000000000007941 */ /* 0x000fea0003800000 */
.L_x_113:
[----:B------:R-:W-:-:S03]  /*66f0*/  UMOV UR4, 0xffffffff ;  /* 0xffffffff00047882 */ /* 0x000fc60000000000 */
[----:B------:R-:W-:Y:S05]  /*6700*/  BRA.DIV UR4, `(.L_x_126) ;  /* 0x0000000a04b47947 */ /* 0x000fea000b800000 */
[----:B------:R-:W-:-:S13]  /*6710*/  ELECT P0, URZ, PT ;  /* 0x00000000003f782f */ /* 0x000fda0003800000 */
.L_x_152:
[----:B------:R-:W-:Y:S04]  /*6720*/  BSSY B0, `(.L_x_127) ;  /* 0x0000085000007945 */ /* 0x000fe80003800000 */
[----:B------:R-:W-:Y:S05]  /*6730*/  @!P0 BRA `(.L_x_128) ;  /* 0x00000008000c8947 */ /* 0x000fea0003800000 */
[----:B------:R-:W-:-:S04]  /*6740*/  LOP3.LUT R7, R7, 0x2, RZ, 0xfc, !PT ;  /* 0x0000000207077812 */ /* 0x000fc800078efcff */
[----:B------:R-:W-:-:S13]  /*6750*/  ISETP.NE.AND P0, PT, R7, 0x3, PT ;  /* 0x000000030700780c */ /* 0x000fda0003f05270 */
[----:B------:R-:W-:Y:S05]  /*6760*/  @!P0 BRA `(.L_x_129) ;  /* 0x0000000000048947 */ /* 0x000fea0003800000 */
[----:B------:R-:W-:Y:S01]  /*6770*/  BPT.TRAP 0x1 ;  /* 0x000000040000795c */ /* 0x000fe20000300000 */
.L_x_129:
[----:B------:R-:W0:Y:S01]  /*6780*/  S2R R3, SR_CgaCtaId ;  /* 0x0000000000037919 */ /* 0x000e220000008800 */
[----:B------:R-:W-:Y:S02]  /*6790*/  MOV R0, 0x400 ;  /* 0x0000040000007802 */ /* 0x000fe40000000f00 */
[----:B------:R-:W-:Y:S02]  /*67a0*/  SHF.L.U32 R2, R12, 0x1f, RZ ;  /* 0x0000001f0c027819 */ /* 0x000fe400000006ff */
[----:B0-----:R-:W-:-:S05]  /*67b0*/  LEA R0, R3, R0, 0x18 ;  /* 0x0000000003007211 */ /* 0x001fca00078ec0ff */
[----:B------:R-:W-:-:S04]  /*67c0*/  VIADD R0, R0, 0x70 ;  /* 0x0000007000007836 */ /* 0x000fc80000000000 */
[C---:B------:R-:W-:Y:S02]  /*67d0*/  IMAD R5, R13.reuse, 0x8, R0 ;  /* 0x000000080d057824 */ /* 0x040fe400078e0200 */
[----:B------:R-:W-:Y:S02]  /*67e0*/  VIADD R13, R13, 0x1 ;  /* 0x000000010d0d7836 */ /* 0x000fe40000000000 */
[----:B------:R-:W0:Y:S03]  /*67f0*/  SYNCS.PHASECHK.TRANS64.TRYWAIT P0, [R5+URZ], R2 ;  /* 0x00000002050075a7 */ /* 0x000e26000800017f */
[----:B------:R-:W-:-:S04]  /*6800*/  ISETP.NE.AND P1, PT, R13, 0xe, PT ;  /* 0x0000000e0d00780c */ /* 0x000fc80003f25270 */
[----:B------:R-:W-:Y:S02]  /*6810*/  SEL R3, RZ, 0x1, P1 ;  /* 0x00000001ff037807 */ /* 0x000fe40000800000 */
[----:B------:R-:W-:Y:S02]  /*6820*/  SEL R13, R13, RZ, P1 ;  /* 0x000000ff0d0d7207 */ /* 0x000fe40000800000 */
[----:B------:R-:W-:-:S03]  /*6830*/  LOP3.LUT R12, R12, R3, RZ, 0x3c, !PT ;  /* 0x000000030c0c7212 */ /* 0x000fc600078e3cff */
[----:B------:R-:W-:Y:S01]  /*6840*/  IMAD R7, R13, 0x8, R0 ;  /* 0x000000080d077824 */ /* 0x000fe200078e0200 */
[----:B------:R-:W-:Y:S01]  /*6850*/  SHF.L.U32 R4, R12, 0x1f, RZ ;  /* 0x0000001f0c047819 */ /* 0x000fe200000006ff */
[----:B0-----:R-:W-:Y:S06]  /*6860*/  @!P0 BRA `(.L_x_130) ;  /* 0x0000000800808947 */ /* 0x001fec0003800000 */
.L_x_153:
[----:B------:R-:W1:Y:S01]  /*6870*/  SYNCS.PHASECHK.TRANS64.TRYWAIT P0, [R7+URZ], R4 ;  /* 0x00000004070075a7 */ /* 0x000e62000800017f */
[----:B0-----:R-:W-:-:S05]  /*6880*/  VIADD R2, R13, 0x1 ;  /* 0x000000010d027836 */ /* 0x001fca0000000000 */
[----:B------:R-:W-:-:S04]  /*6890*/  ISETP.NE.AND P1, PT, R2, 0xe, PT ;  /* 0x0000000e0200780c */ /* 0x000fc80003f25270 */
[----:B------:R-:W-:Y:S02]  /*68a0*/  SEL R3, RZ, 0x1, P1 ;  /* 0x00000001ff037807 */ /* 0x000fe40000800000 */
[----:B------:R-:W-:Y:S02]  /*68b0*/  SEL R9, R2, RZ, P1 ;  /* 0x000000ff02097207 */ /* 0x000fe40000800000 */
[----:B------:R-:W-:-:S03]  /*68c0*/  LOP3.LUT R12, R12, R3, RZ, 0x3c, !PT ;  /* 0x000000030c0c7212 */ /* 0x000fc600078e3cff */
[----:B------:R-:W-:Y:S01]  /*68d0*/  IMAD R6, R9, 0x8, R0 ;  /* 0x0000000809067824 */ /* 0x000fe200078e0200 */
[----:B------:R-:W-:Y:S01]  /*68e0*/  SHF.L.U32 R5, R12, 0x1f, RZ ;  /* 0x0000001f0c057819 */ /* 0x000fe200000006ff */
[----:B-1----:R-:W-:Y:S06]  /*68f0*/  @!P0 BRA `(.L_x_131) ;  /* 0x0000000800708947 */ /* 0x002fec0003800000 */
.L_x_154:
[----:B------:R-:W1:Y:S01]  /*6900*/  SYNCS.PHASECHK.TRANS64.TRYWAIT P0, [R6+URZ], R5 ;  /* 0x00000005060075a7 */ /* 0x000e62000800017f */
[----:B------:R-:W-:-:S05]  /*6910*/  VIADD R2, R9, 0x1 ;  /* 0x0000000109027836 */ /* 0x000fca0000000000 */
[----:B------:R-:W-:-:S04]  /*6920*/  ISETP.NE.AND P1, PT, R2, 0xe, PT ;  /* 0x0000000e0200780c */ /* 0x000fc80003f25270 */
[----:B------:R-:W-:Y:S02]  /*6930*/  SEL R3, RZ, 0x1, P1 ;  /* 0x00000001ff037807 */ /* 0x000fe40000800000 */
[----:B0-----:R-:W-:Y:S02]  /*6940*/  SEL R7, R2, RZ, P1 ;  /* 0x000000ff02077207 */ /* 0x001fe40000800000 */
[----:B------:R-:W-:-:S03]  /*6950*/  LOP3.LUT R12, R12, R3, RZ, 0x3c, !PT ;  /* 0x000000030c0c7212 */ /* 0x000fc600078e3cff */
[----:B------:R-:W-:Y:S01]  /*6960*/  IMAD R9, R7, 0x8, R0 ;  /* 0x0000000807097824 */ /* 0x000fe200078e0200 */
[----:B------:R-:W-:Y:S01]  /*6970*/  SHF.L.U32 R4, R12, 0x1f, RZ ;  /* 0x0000001f0c047819 */ /* 0x000fe200000006ff */
[----:B-1----:R-:W-:Y:S06]  /*6980*/  @!P0 BRA `(.L_x_132) ;  /* 0x0000000800608947 */ /* 0x002fec0003800000 */
.L_x_155:
[----:B------:R-:W1:Y:S01]  /*6990*/  SYNCS.PHASECHK.TRANS64.TRYWAIT P0, [R9+URZ], R4 ;  /* 0x00000004090075a7 */ /* 0x000e62000800017f */
[----:B------:R-:W-:-:S05]  /*69a0*/  VIADD R2, R7, 0x1 ;  /* 0x0000000107027836 */ /* 0x000fca0000000000 */
[----:B------:R-:W-:-:S04]  /*69b0*/  ISETP.NE.AND P1, PT, R2, 0xe, PT ;  /* 0x0000000e0200780c */ /* 0x000fc80003f25270 */
[----:B------:R-:W-:Y:S02]  /*69c0*/  SEL R3, RZ, 0x1, P1 ;  /* 0x00000001ff037807 */ /* 0x000fe40000800000 */
[----:B------:R-:W-:Y:S02]  /*69d0*/  SEL R7, R2, RZ, P1 ;  /* 0x000000ff02077207 */ /* 0x000fe40000800000 */
[----:B------:R-:W-:-:S03]  /*69e0*/  LOP3.LUT R12, R12, R3, RZ, 0x3c, !PT ;  /* 0x000000030c0c7212 */ /* 0x000fc600078e3cff */
[----:B0-----:R-:W-:Y:S01]  /*69f0*/  IMAD R6, R7, 0x8, R0 ;  /* 0x0000000807067824 */ /* 0x001fe200078e0200 */
[----:B------:R-:W-:Y:S01]  /*6a00*/  SHF.L.U32 R5, R12, 0x1f, RZ ;  /* 0x0000001f0c057819 */ /* 0x000fe200000006ff */
[----:B-1----:R-:W-:Y:S06]  /*6a10*/  @!P0 BRA `(.L_x_133) ;  /* 0x0000000800508947 */ /* 0x002fec0003800000 */
.L_x_156:
        /* <DEDUP_REMOVED lines=9> */
.L_x_157:
        /* <DEDUP_REMOVED lines=9> */
.L_x_158:
        /* <DEDUP_REMOVED lines=9> */
.L_x_159:
        /* <DEDUP_REMOVED lines=9> */
.L_x_160:
        /* <DEDUP_REMOVED lines=9> */
.L_x_161:
        /* <DEDUP_REMOVED lines=9> */
.L_x_162:
        /* <DEDUP_REMOVED lines=9> */
.L_x_163:
        /* <DEDUP_REMOVED lines=9> */
.L_x_164:
[----:B------:R-:W1:Y:S01]  /*6ea0*/  SYNCS.PHASECHK.TRANS64.TRYWAIT P0, [R6+URZ], R5 ;  /* 0x00000005060075a7 */ /* 0x000e62000800017f */
[----:B------:R-:W-:-:S05]  /*6eb0*/  VIADD R2, R7, 0x1 ;  /* 0x0000000107027836 */ /* 0x000fca0000000000 */
[----:B------:R-:W-:-:S04]  /*6ec0*/  ISETP.NE.AND P1, PT, R2, 0xe, PT ;  /* 0x0000000e0200780c */ /* 0x000fc80003f25270 */
[----:B0-----:R-:W-:Y:S02]  /*6ed0*/  SEL R4, RZ, 0x1, P1 ;  /* 0x00000001ff047807 */ /* 0x001fe40000800000 */
[----:B------:R-:W-:Y:S02]  /*6ee0*/  SEL R3, R2, RZ, P1 ;  /* 0x000000ff02037207 */ /* 0x000fe40000800000 */
[----:B------:R-:W-:Y:S01]  /*6ef0*/  LOP3.LUT R4, R11, R4, RZ, 0x3c, !PT ;  /* 0x000000040b047212 */ /* 0x000fe200078e3cff */
[----:B-1----:R-:W-:Y:S06]  /*6f00*/  @!P0 BRA `(.L_x_142) ;  /* 0x0000000400c88947 */ /* 0x002fec0003800000 */
.L_x_165:
[----:B------:R-:W-:Y:S01]  /*6f10*/  IMAD R3, R3, 0x8, R0 ;  /* 0x0000000803037824 */ /* 0x000fe200078e0200 */
[----:B------:R-:W-:-:S07]  /*6f20*/  SHF.L.U32 R0, R4, 0x1f, RZ ;  /* 0x0000001f04007819 */ /* 0x000fce00000006ff */
.L_x_143:
[----:B-1----:R1:W2:Y:S02]  /*6f30*/  SYNCS.PHASECHK.TRANS64.TRYWAIT P0, [R3+URZ], R0 ;  /* 0x00000000030075a7 */ /* 0x0022a4000800017f */
[----:B--2---:R-:W-:Y:S05]  /*6f40*/  @!P0 NANOSLEEP.SYNCS 0x989680 ;  /* 0x009896800000895d */ /* 0x004fea0003900000 */
[----:B------:R-:W2:Y:S02]  /*6f50*/  @!P0 SYNCS.PHASECHK.TRANS64 P0, [R3+URZ], R0 ;  /* 0x00000000030085a7 */ /* 0x000ea4000800007f */
[----:B--2---:R-:W-:Y:S05]  /*6f60*/  @!P0 BRA `(.L_x_143) ;  /* 0xfffffffc00f08947 */ /* 0x004fea000383ffff */
.L_x_128:
[----:B------:R-:W-:Y:S05]  /*6f70*/  BSYNC B0 ;  /* 0x0000000000007941 */ /* 0x000fea0003800000 */
.L_x_127:
[----:B------:R-:W-:Y:S05]  /*6f80*/  EXIT ;  /* 0x000000000000794d */ /* 0x000fea0003800000 */
.L_x_20:
[----:B0-----:R-:W-:-:S04]  /*6f90*/  IMAD.U32 R15, RZ, RZ, UR11 ;  /* 0x0000000bff0f7e24 */ /* 0x001fc8000f8e00ff */
[----:B------:R0:W1:Y:S03]  /*6fa0*/  SYNCS.PHASECHK.TRANS64.TRYWAIT P1, [R15+URZ+-0x8], R14 ;  /* 0xfffff80e0f0075a7 */ /* 0x000066000802017f */
[----:B-1----:R-:W-:Y:S05]  /*6fb0*/  @!P1 NANOSLEEP.SYNCS 0x989680 ;  /* 0x009896800000995d */ /* 0x002fea0003900000 */
[----:B------:R-:W1:Y:S02]  /*6fc0*/  @!P1 SYNCS.PHASECHK.TRANS64 P1, [R15+URZ+-0x8], R14 ;  /* 0xfffff80e0f0095a7 */ /* 0x000e64000802007f */
[----:B-1----:R-:W-:Y:S05]  /*6fd0*/  @!P1 BRA `(.L_x_20) ;  /* 0xfffffffc00ec9947 */ /* 0x002fea000383ffff */
[----:B------:R-:W-:Y:S05]  /*6fe0*/  BRA `(.L_x_144) ;  /* 0xffffffa800087947 */ /* 0x000fea000383ffff */
.L_x_25:
[----:B-1----:R-:W-:-:S04]  /*6ff0*/  IMAD.U32 R15, RZ, RZ, UR6 ;  /* 0x00000006ff0f7e24 */ /* 0x002fc8000f8e00ff */
[----:B------:R1:W3:Y:S03]  /*7000*/  SYNCS.PHASECHK.TRANS64.TRYWAIT P1, [R15+URZ], R14 ;  /* 0x0000000e0f0075a7 */ /* 0x0002e6000802017f */
[----:B---3--:R-:W-:Y:S05]  /*7010*/  @!P1 NANOSLEEP.SYNCS 0x989680 ;  /* 0x009896800000995d */ /* 0x008fea0003900000 */
[----:B------:R-:W3:Y:S02]  /*7020*/  @!P1 SYNCS.PHASECHK.TRANS64 P1, [R15+URZ], R14 ;  /* 0x0000000e0f0095a7 */ /* 0x000ee4000802007f */
[----:B---3--:R-:W-:Y:S05]  /*7030*/  @!P1 BRA `(.L_x_25) ;  /* 0xfffffffc00ec9947 */ /* 0x008fea000383ffff */
[----:B------:R-:W-:Y:S05]  /*7040*/  BRA `(.L_x_24) ;  /* 0xffffffa800b47947 */ /* 0x000fea000383ffff */
.L_x_31:
[----:B-1----:R-:W-:-:S04]  /*7050*/  IMAD.U32 R19, RZ, RZ, UR16 ;  /* 0x00000010ff137e24 */ /* 0x002fc8000f8e00ff */
[----:B------:R1:W3:Y:S03]  /*7060*/  SYNCS.PHASECHK.TRANS64.TRYWAIT P1, [R19+URZ], R18 ;  /* 0x00000012130075a7 */ /* 0x0002e6000802017f */
[----:B---3--:R-:W-:Y:S05]  /*7070*/  @!P1 NANOSLEEP.SYNCS 0x989680 ;  /* 0x009896800000995d */ /* 0x008fea0003900000 */
[----:B------:R-:W3:Y:S02]  /*7080*/  @!P1 SYNCS.PHASECHK.TRANS64 P1, [R19+URZ], R18 ;  /* 0x00000012130095a7 */ /* 0x000ee4000802007f */
[----:B---3--:R-:W-:Y:S05]  /*7090*/  @!P1 BRA `(.L_x_31) ;  /* 0xfffffffc00ec9947 */ /* 0x008fea000383ffff */
[----:B------:R-:W-:Y:S05]  /*70a0*/  BRA `(.L_x_30) ;  /* 0xffffffb0003c7947 */ /* 0x000fea000383ffff */
.L_x_41:
[----:B0-----:R-:W-:-:S04]  /*70b0*/  IMAD.U32 R15, RZ, RZ, UR11 ;  /* 0x0000000bff0f7e24 */ /* 0x001fc8000f8e00ff */
[----:B------:R0:W1:Y:S03]  /*70c0*/  SYNCS.PHASECHK.TRANS64.TRYWAIT P1, [R15+URZ+0x8], R14 ;  /* 0x0000080e0f0075a7 */ /* 0x000066000802017f */
[----:B-1----:R-:W-:Y:S05]  /*70d0*/  @!P1 NANOSLEEP.SYNCS 0x989680 ;  /* 0x009896800000995d */ /* 0x002fea0003900000 */
[----:B------:R-:W1:Y:S02]  /*70e0*/  @!P1 SYNCS.PHASECHK.TRANS64 P1, [R15+URZ+0x8], R14 ;  /* 0x0000080e0f0095a7 */ /* 0x000e64000802007f */
[----:B-1----:R-:W-:Y:S05]  /*70f0*/  @!P1 BRA `(.L_x_41) ;  /* 0xfffffffc00ec9947 */ /* 0x002fea000383ffff */
[----:B------:R-:W-:Y:S05]  /*7100*/  BRA `(.L_x_145) ;  /* 0xffffffb800bc7947 */ /* 0x000fea000383ffff */
.L_x_114:
[----:B------:R-:W-:Y:S01]  /*7110*/  BSSY B1, `(.L_x_146) ;  /* 0x0000006000017945 */ /* 0x000fe20003800000 */
[----:B------:R-:W-:-:S07]  /*7120*/  IMAD.MOV.U32 R10, RZ, RZ, -0x1 ;  /* 0xffffffffff0a7424 */ /* 0x000fce00078e00ff */
[----:B------:R-:W-:Y:S05]  /*7130*/  WARPSYNC.COLLECTIVE R10, `(.L_x_147) ;  /* 0x000000000a0c7348 */ /* 0x000fea0003c00000 */
[----:B------:R-:W-:Y:S02]  /*7140*/  ELECT P1, UR62, PT ;  /* 0x00000000003e782f */ /* 0x000fe40003820000 */
[----:B------:R-:W-:Y:S01]  /*7150*/  MOV R10, UR62 ;  /* 0x0000003e000a7c02 */ /* 0x000fe20008000f00 */
[----:B------:R-:W-:Y:S10]  /*7160*/  ENDCOLLECTIVE ;  /* 0x000000000000791b */ /* 0x000ff40003800000 */
.L_x_147:
[----:B------:R-:W-:Y:S05]  /*7170*/  BSYNC B1 ;  /* 0x0000000000017941 */ /* 0x000fea0003800000 */
.L_x_146:
[----:B------:R-:W-:Y:S05]  /*7180*/  BRA `(.L_x_148) ;  /* 0xffffffe800947947 */ /* 0x000fea000383ffff */
.L_x_117:
[----:B0-----:R0:W1:Y:S02]  /*7190*/  SYNCS.PHASECHK.TRANS64.TRYWAIT P1, [R19+URZ+0x70], R10 ;  /* 0x0000700a130075a7 */ /* 0x001064000802017f */
[----:B-1----:R-:W-:Y:S05]  /*71a0*/  @!P1 NANOSLEEP.SYNCS 0x989680 ;  /* 0x009896800000995d */ /* 0x002fea0003900000 */
[----:B------:R-:W1:Y:S02]  /*71b0*/  @!P1 SYNCS.PHASECHK.TRANS64 P1, [R19+URZ+0x70], R10 ;  /* 0x0000700a130095a7 */ /* 0x000e64000802007f */
[----:B-1----:R-:W-:Y:S05]  /*71c0*/  @!P1 BRA `(.L_x_117) ;  /* 0xfffffffc00f09947 */ /* 0x002fea000383ffff */
[----:B------:R-:W-:Y:S05]  /*71d0*/  BRA `(.L_x_149) ;  /* 0xffffffe800d07947 */ /* 0x000fea000383ffff */
.L_x_126:
[----:B------:R-:W-:Y:S01]  /*71e0*/  BSSY B0, `(.L_x_150) ;  /* 0x0000006000007945 */ /* 0x000fe20003800000 */
[----:B------:R-:W-:-:S07]  /*71f0*/  IMAD.MOV.U32 R10, RZ, RZ, -0x1 ;  /* 0xffffffffff0a7424 */ /* 0x000fce00078e00ff */
[----:B------:R-:W-:Y:S05]  /*7200*/  WARPSYNC.COLLECTIVE R10, `(.L_x_151) ;  /* 0x000000000a0c7348 */ /* 0x000fea0003c00000 */
[----:B------:R-:W-:Y:S02]  /*7210*/  ELECT P1, UR62, PT ;  /* 0x00000000003e782f */ /* 0x000fe40003820000 */
[----:B------:R-:W-:Y:S01]  /*7220*/  MOV R10, UR62 ;  /* 0x0000003e000a7c02 */ /* 0x000fe20008000f00 */
[----:B------:R-:W-:Y:S10]  /*7230*/  ENDCOLLECTIVE ;  /* 0x000000000000791b */ /* 0x000ff40003800000 */
.L_x_151:
[----:B------:R-:W-:Y:S05]  /*7240*/  BSYNC B0 ;  /* 0x0000000000007941 */ /* 0x000fea0003800000 */
.L_x_150:
[----:B------:R-:W-:Y:S01]  /*7250*/  PLOP3.LUT P0, PT, P1, PT, PT, 0x80, 0x0 ;  /* 0x000000000000781c */ /* 0x000fe20000f0f070 */
[----:B------:R-:W-:-:S12]  /*7260*/  BRA `(.L_x_152) ;  /* 0xfffffff4002c7947 */ /* 0x000fd8000383ffff */
.L_x_130:
[----:B0-----:R0:W1:Y:S02]  /*7270*/  SYNCS.PHASECHK.TRANS64.TRYWAIT P0, [R5+URZ], R2 ;  /* 0x00000002050075a7 */ /* 0x001064000800017f */
[----:B-1----:R-:W-:Y:S05]  /*7280*/  @!P0 NANOSLEEP.SYNCS 0x989680 ;  /* 0x009896800000895d */ /* 0x002fea0003900000 */
[----:B------:R-:W1:Y:S02]  /*7290*/  @!P0 SYNCS.PHASECHK.TRANS64 P0, [R5+URZ], R2 ;  /* 0x00000002050085a7 */ /* 0x000e64000800007f */
[----:B-1----:R-:W-:Y:S05]  /*72a0*/  @!P0 BRA `(.L_x_130) ;  /* 0xfffffffc00f08947 */ /* 0x002fea000383ffff */
[----:B------:R-:W-:Y:S05]  /*72b0*/  BRA `(.L_x_153) ;  /* 0xfffffff4006c7947 */ /* 0x000fea000383ffff */
.L_x_131:
[----:B0-----:R0:W1:Y:S02]  /*72c0*/  SYNCS.PHASECHK.TRANS64.TRYWAIT P0, [R7+URZ], R4 ;  /* 0x00000004070075a7 */ /* 0x001064000800017f */
[----:B-1----:R-:W-:Y:S05]  /*72d0*/  @!P0 NANOSLEEP.SYNCS 0x989680 ;  /* 0x009896800000895d */ /* 0x002fea0003900000 */
[----:B------:R-:W1:Y:S02]  /*72e0*/  @!P0 SYNCS.PHASECHK.TRANS64 P0, [R7+URZ], R4 ;  /* 0x00000004070085a7 */ /* 0x000e64000800007f */
[----:B-1----:R-:W-:Y:S05]  /*72f0*/  @!P0 BRA `(.L_x_131) ;  /* 0xfffffffc00f08947 */ /* 0x002fea000383ffff */
[----:B------:R-:W-:Y:S05]  /*7300*/  BRA `(.L_x_154) ;  /* 0xfffffff4007c7947 */ /* 0x000fea000383ffff */
.L_x_132:
[----:B0-----:R0:W1:Y:S02]  /*7310*/  SYNCS.PHASECHK.TRANS64.TRYWAIT P0, [R6+URZ], R5 ;  /* 0x00000005060075a7 */ /* 0x001064000800017f */
[----:B-1----:R-:W-:Y:S05]  /*7320*/  @!P0 NANOSLEEP.SYNCS 0x989680 ;  /* 0x009896800000895d */ /* 0x002fea0003900000 */
[----:B------:R-:W1:Y:S02]  /*7330*/  @!P0 SYNCS.PHASECHK.TRANS64 P0, [R6+URZ], R5 ;  /* 0x00000005060085a7 */ /* 0x000e64000800007f */
[----:B-1----:R-:W-:Y:S05]  /*7340*/  @!P0 BRA `(.L_x_132) ;  /* 0xfffffffc00f08947 */ /* 0x002fea000383ffff */
[----:B------:R-:W-:Y:S05]  /*7350*/  BRA `(.L_x_155) ;  /* 0xfffffff4008c7947 */ /* 0x000fea000383ffff */
.L_x_133:
[----:B0-----:R0:W1:Y:S02]  /*7360*/  SYNCS.PHASECHK.TRANS64.TRYWAIT P0, [R9+URZ], R4 ;  /* 0x00000004090075a7 */ /* 0x001064000800017f */
[----:B-1----:R-:W-:Y:S05]  /*7370*/  @!P0 NANOSLEEP.SYNCS 0x989680 ;  /* 0x009896800000895d */ /* 0x002fea0003900000 */
[----:B------:R-:W1:Y:S02]  /*7380*/  @!P0 SYNCS.PHASECHK.TRANS64 P0, [R9+URZ], R4 ;  /* 0x00000004090085a7 */ /* 0x000e64000800007f */
[----:B-1----:R-:W-:Y:S05]  /*7390*/  @!P0 BRA `(.L_x_133) ;  /* 0xfffffffc00f08947 */ /* 0x002fea000383ffff */
[----:B------:R-:W-:Y:S05]  /*73a0*/  BRA `(.L_x_156) ;  /* 0xfffffff4009c7947 */ /* 0x000fea000383ffff */
.L_x_134:
[----:B0-----:R0:W1:Y:S02]  /*73b0*/  SYNCS.PHASECHK.TRANS64.TRYWAIT P0, [R6+URZ], R5 ;  /* 0x00000005060075a7 */ /* 0x001064000800017f */
[----:B-1----:R-:W-:Y:S05]  /*73c0*/  @!P0 NANOSLEEP.SYNCS 0x989680 ;  /* 0x009896800000895d */ /* 0x002fea0003900000 */
[----:B------:R-:W1:Y:S02]  /*73d0*/  @!P0 SYNCS.PHASECHK.TRANS64 P0, [R6+URZ], R5 ;  /* 0x00000005060085a7 */ /* 0x000e64000800007f */
[----:B-1----:R-:W-:Y:S05]  /*73e0*/  @!P0 BRA `(.L_x_134) ;  /* 0xfffffffc00f08947 */ /* 0x002fea000383ffff */
[----:B------:R-:W-:Y:S05]  /*73f0*/  BRA `(.L_x_157) ;  /* 0xfffffff400ac7947 */ /* 0x000fea000383ffff */
.L_x_135:
[----:B0-----:R0:W1:Y:S02]  /*7400*/  SYNCS.PHASECHK.TRANS64.TRYWAIT P0, [R9+URZ], R4 ;  /* 0x00000004090075a7 */ /* 0x001064000800017f */
[----:B-1----:R-:W-:Y:S05]  /*7410*/  @!P0 NANOSLEEP.SYNCS 0x989680 ;  /* 0x009896800000895d */ /* 0x002fea0003900000 */
[----:B------:R-:W1:Y:S02]  /*7420*/  @!P0 SYNCS.PHASECHK.TRANS64 P0, [R9+URZ], R4 ;  /* 0x00000004090085a7 */ /* 0x000e64000800007f */
[----:B-1----:R-:W-:Y:S05]  /*7430*/  @!P0 BRA `(.L_x_135) ;  /* 0xfffffffc00f08947 */ /* 0x002fea000383ffff */
[----:B------:R-:W-:Y:S05]  /*7440*/  BRA `(.L_x_158) ;  /* 0xfffffff400bc7947 */ /* 0x000fea000383ffff */
.L_x_136:
[----:B0-----:R0:W1:Y:S02]  /*7450*/  SYNCS.PHASECHK.TRANS64.TRYWAIT P0, [R6+URZ], R5 ;  /* 0x00000005060075a7 */ /* 0x001064000800017f */
[----:B-1----:R-:W-:Y:S05]  /*7460*/  @!P0 NANOSLEEP.SYNCS 0x989680 ;  /* 0x009896800000895d */ /* 0x002fea0003900000 */
[----:B------:R-:W1:Y:S02]  /*7470*/  @!P0 SYNCS.PHASECHK.TRANS64 P0, [R6+URZ], R5 ;  /* 0x00000005060085a7 */ /* 0x000e64000800007f */
[----:B-1----:R-:W-:Y:S05]  /*7480*/  @!P0 BRA `(.L_x_136) ;  /* 0xfffffffc00f08947 */ /* 0x002fea000383ffff */
[----:B------:R-:W-:Y:S05]  /*7490*/  BRA `(.L_x_159) ;  /* 0xfffffff400cc7947 */ /* 0x000fea000383ffff */
.L_x_137:
[----:B0-----:R0:W1:Y:S02]  /*74a0*/  SYNCS.PHASECHK.TRANS64.TRYWAIT P0, [R9+URZ], R4 ;  /* 0x00000004090075a7 */ /* 0x001064000800017f */
[----:B-1----:R-:W-:Y:S05]  /*74b0*/  @!P0 NANOSLEEP.SYNCS 0x989680 ;  /* 0x009896800000895d */ /* 0x002fea0003900000 */
[----:B------:R-:W1:Y:S02]  /*74c0*/  @!P0 SYNCS.PHASECHK.TRANS64 P0, [R9+URZ], R4 ;  /* 0x00000004090085a7 */ /* 0x000e64000800007f */
[----:B-1----:R-:W-:Y:S05]  /*74d0*/  @!P0 BRA `(.L_x_137) ;  /* 0xfffffffc00f08947 */ /* 0x002fea000383ffff */
[----:B------:R-:W-:Y:S05]  /*74e0*/  BRA `(.L_x_160) ;  /* 0xfffffff400dc7947 */ /* 0x000fea000383ffff */
.L_x_138:
[----:B0-----:R0:W1:Y:S02]  /*74f0*/  SYNCS.PHASECHK.TRANS64.TRYWAIT P0, [R6+URZ], R5 ;  /* 0x00000005060075a7 */ /* 0x001064000800017f */
[----:B-1----:R-:W-:Y:S05]  /*7500*/  @!P0 NANOSLEEP.SYNCS 0x989680 ;  /* 0x009896800000895d */ /* 0x002fea0003900000 */
[----:B------:R-:W1:Y:S02]  /*7510*/  @!P0 SYNCS.PHASECHK.TRANS64 P0, [R6+URZ], R5 ;  /* 0x00000005060085a7 */ /* 0x000e64000800007f */
[----:B-1----:R-:W-:Y:S05]  /*7520*/  @!P0 BRA `(.L_x_138) ;  /* 0xfffffffc00f08947 */ /* 0x002fea000383ffff */
[----:B------:R-:W-:Y:S05]  /*7530*/  BRA `(.L_x_161) ;  /* 0xfffffff400ec7947 */ /* 0x000fea000383ffff */
.L_x_139:
[----:B0-----:R0:W1:Y:S02]  /*7540*/  SYNCS.PHASECHK.TRANS64.TRYWAIT P0, [R9+URZ], R4 ;  /* 0x00000004090075a7 */ /* 0x001064000800017f */
[----:B-1----:R-:W-:Y:S05]  /*7550*/  @!P0 NANOSLEEP.SYNCS 0x989680 ;  /* 0x009896800000895d */ /* 0x002fea0003900000 */
[----:B------:R-:W1:Y:S02]  /*7560*/  @!P0 SYNCS.PHASECHK.TRANS64 P0, [R9+URZ], R4 ;  /* 0x00000004090085a7 */ /* 0x000e64000800007f */
[----:B-1----:R-:W-:Y:S05]  /*7570*/  @!P0 BRA `(.L_x_139) ;  /* 0xfffffffc00f08947 */ /* 0x002fea000383ffff */
[----:B------:R-:W-:Y:S05]  /*7580*/  BRA `(.L_x_162) ;  /* 0xfffffff400fc7947 */ /* 0x000fea000383ffff */
.L_x_140:
[----:B0-----:R0:W1:Y:S02]  /*7590*/  SYNCS.PHASECHK.TRANS64.TRYWAIT P0, [R6+URZ], R5 ;  /* 0x00000005060075a7 */ /* 0x001064000800017f */
[----:B-1----:R-:W-:Y:S05]  /*75a0*/  @!P0 NANOSLEEP.SYNCS 0x989680 ;  /* 0x009896800000895d */ /* 0x002fea0003900000 */
[----:B------:R-:W1:Y:S02]  /*75b0*/  @!P0 SYNCS.PHASECHK.TRANS64 P0, [R6+URZ], R5 ;  /* 0x00000005060085a7 */ /* 0x000e64000800007f */
[----:B-1----:R-:W-:Y:S05]  /*75c0*/  @!P0 BRA `(.L_x_140) ;  /* 0xfffffffc00f08947 */ /* 0x002fea000383ffff */
[----:B------:R-:W-:Y:S05]  /*75d0*/  BRA `(.L_x_163) ;  /* 0xfffffff8000c7947 */ /* 0x000fea000383ffff */
.L_x_141:
[----:B0-----:R0:W1:Y:S02]  /*75e0*/  SYNCS.PHASECHK.TRANS64.TRYWAIT P0, [R9+URZ], R4 ;  /* 0x00000004090075a7 */ /* 0x001064000800017f */
[----:B-1----:R-:W-:Y:S05]  /*75f0*/  @!P0 NANOSLEEP.SYNCS 0x989680 ;  /* 0x009896800000895d */ /* 0x002fea0003900000 */
[----:B------:R-:W1:Y:S02]  /*7600*/  @!P0 SYNCS.PHASECHK.TRANS64 P0, [R9+URZ], R4 ;  /* 0x00000004090085a7 */ /* 0x000e64000800007f */
[----:B-1----:R-:W-:Y:S05]  /*7610*/  @!P0 BRA `(.L_x_141) ;  /* 0xfffffffc00f08947 */ /* 0x002fea000383ffff */
[----:B------:R-:W-:Y:S05]  /*7620*/  BRA `(.L_x_164) ;  /* 0xfffffff8001c7947 */ /* 0x000fea000383ffff */
.L_x_142:
[----:B0-----:R0:W1:Y:S02]  /*7630*/  SYNCS.PHASECHK.TRANS64.TRYWAIT P0, [R6+URZ], R5 ;  /* 0x00000005060075a7 */ /* 0x001064000800017f */
[----:B-1----:R-:W-:Y:S05]  /*7640*/  @!P0 NANOSLEEP.SYNCS 0x989680 ;  /* 0x009896800000895d */ /* 0x002fea0003900000 */
[----:B------:R-:W1:Y:S02]  /*7650*/  @!P0 SYNCS.PHASECHK.TRANS64 P0, [R6+URZ], R5 ;  /* 0x00000005060085a7 */ /* 0x000e64000800007f */
[----:B-1----:R-:W-:Y:S05]  /*7660*/  @!P0 BRA `(.L_x_142) ;  /* 0xfffffffc00f08947 */ /* 0x002fea000383ffff */
[----:B------:R-:W-:Y:S05]  /*7670*/  BRA `(.L_x_165) ;  /* 0xfffffff800247947 */ /* 0x000fea000383ffff */
.L_x_166:
[----:B------:R-:W-:-:S00]  /*7680*/  BRA `(.L_x_166) ;  /* 0xfffffffc00fc7947 */ /* 0x000fc0000383ffff */
[----:B------:R-:W-:-:S00]  /*7690*/  NOP ;  /* 0x0000000000007918 */ /* 0x000fc00000000000 */
        /* <DEDUP_REMOVED lines=14> */
.L_x_167:


//--------------------- .nv.shared._ZN7cutlass13device_kernelINS_4gemm6kernel13GemmUniversalIN4cute5tupleIJiiiiEEENS1_10collective13CollectiveMmaINS1_37MainloopSm90TmaGmmaWarpSpecializedFP8ILi14ENS5_IJNS4_1CILi1EEENSA_ILi4EEESB_EEENS1_32KernelTmaWarpSpecializedPingpongEEENS5_IJNSA_ILi64EEESG_NSA_ILi128EEEEEENS_12float_e4m3_tENS5_IJlSB_lEEESJ_SK_NS4_8TiledMMAINS4_8MMA_AtomIJNS4_4SM904GMMA30MMA_64x64x32_F32E4M3E4M3_SS_TNILNSO_7ScaleInE1ELSQ_1EEEEEENS4_6LayoutINS5_IJSB_SB_SB_EEENS5_IJNSA_ILi0EEESV_SV_EEEEENS5_IJNS4_10UnderscoreESY_SY_EEEEENS4_23SM90_TMA_LOAD_MULTICASTENS4_14ComposedLayoutINS4_7SwizzleILi3ELi4ELi3EEENS4_18smem_ptr_flag_bitsILi8EEENST_INS5_IJNSA_ILi8EEESH_EEENS5_IJSH_SB_EEEEEEEvNS4_8identityENS4_13SM90_TMA_LOADES1B_vS1C_EENS_8epilogue10collective6detail29Sm90TmaWarpSpecializedAdapterINS1G_15DefaultEpilogueISJ_SK_SK_NS1F_6thread17LinearCombinationISJ_Li1EffLNS1K_9ScaleType4KindE0ELNS_15FloatRoundStyleE2ESJ_EENS1_15EpilogueDefaultEEEEEvvEEEEvNT_6ParamsE --------------------------
	.section	.nv.shared._ZN7cutlass13device_kernelINS_4gemm6kernel13GemmUniversalIN4cute5tupleIJiiiiEEENS1_10collective13CollectiveMmaINS1_37MainloopSm90TmaGmmaWarpSpecializedFP8ILi14ENS5_IJNS4_1CILi1EEENSA_ILi4EEESB_EEENS1_32KernelTmaWarpSpecializedPingpongEEENS5_IJNSA_ILi64EEESG_NSA_ILi128EEEEEENS_12float_e4m3_tENS5_IJlSB_lEEESJ_SK_NS4_8TiledMMAINS4_8MMA_AtomIJNS4_4SM904GMMA30MMA_64x64x32_F32E4M3E4M3_SS_TNILNSO_7ScaleInE1ELSQ_1EEEEEENS4_6LayoutINS5_IJSB_SB_SB_EEENS5_IJNSA_ILi0EEESV_SV_EEEEENS5_IJNS4_10UnderscoreESY_SY_EEEEENS4_23SM90_TMA_LOAD_MULTICASTENS4_14ComposedLayoutINS4_7SwizzleILi3ELi4ELi3EEENS4_18smem_ptr_flag_bitsILi8EEENST_INS5_IJNSA_ILi8EEESH_EEENS5_IJSH_SB_EEEEEEEvNS4_8identityENS4_13SM90_TMA_LOADES1B_vS1C_EENS_8epilogue10collective6detail29Sm90TmaWarpSpecializedAdapterINS1G_15DefaultEpilogueISJ_SK_SK_NS1F_6thread17LinearCombinationISJ_Li1EffLNS1K_9ScaleType4KindE0ELNS_15FloatRoundStyleE2ESJ_EENS1_15EpilogueDefaultEEEEEvvEEEEvNT_6ParamsE,"aw",@nobits
	.sectionflags	@""
	.align	16
	.zero		1024


//--------------------- .nv.shared.reserved.0     --------------------------
	.section	.nv.shared.reserved.0,"aw",@nobits
	.weak		__nv_reservedSMEM_offset_0_alias
	.size		__nv_reservedSMEM_offset_0_alias, 0, 0
	.other		__nv_reservedSMEM_offset_0_alias,@"STO_CUDA_RESERVED_SHARED STV_DEFAULT"
__nv_reservedSMEM_offset_0_alias:
	.zero		0


//--------------------- .nv.global                --------------------------
	.section	.nv.global,"aw",@nobits
.nv.global:
	.type		_ZN40_INTERNAL_48296324_4_k_cu_574fd553_227764cute1_E,@object
	.size		_ZN40_INTERNAL_48296324_4_k_cu_574fd553_227764cute1_E,(_ZN40_INTERNAL_48296324_4_k_cu_574fd553_227764cuda3std3__45__cpo6cbeginE - _ZN40_INTERNAL_48296324_4_k_cu_574fd553_227764cute1_E)
_ZN40_INTERNAL_48296324_4_k_cu_574fd553_227764cute1_E:
	.zero		1
	.type		_ZN40_INTERNAL_48296324_4_k_cu_574fd553_227764cuda3std3__45__cpo6cbeginE,@object
	.size		_ZN40_INTERNAL_48296324_4_k_cu_574fd553_227764cuda3std3__45__cpo6cbeginE,(_ZN40_INTERNAL_48296324_4_k_cu_574fd553_227764cuda3std3__48in_placeE - _ZN40_INTERNAL_48296324_4_k_cu_574fd553_227764cuda3std3__45__cpo6cbeginE)
_ZN40_INTERNAL_48296324_4_k_cu_574fd553_227764cuda3std3__45__cpo6cbeginE:
	.zero		1
	.type		_ZN40_INTERNAL_48296324_4_k_cu_574fd553_227764cuda3std3__48in_placeE,@object
	.size		_ZN40_INTERNAL_48296324_4_k_cu_574fd553_227764cuda3std3__48in_placeE,(_ZN40_INTERNAL_48296324_4_k_cu_574fd553_227764cuda3std6ranges3__45__cpo9iter_moveE - _ZN40_INTERNAL_48296324_4_k_cu_574fd553_227764cuda3std3__48in_placeE)
_ZN40_INTERNAL_48296324_4_k_cu_574fd553_227764cuda3std3__48in_placeE:
	.zero		1
	.type		_ZN40_INTERNAL_48296324_4_k_cu_574fd553_227764cuda3std6ranges3__45__cpo9iter_moveE,@object
	.size		_ZN40_INTERNAL_48296324_4_k_cu_574fd553_227764cuda3std6ranges3__45__cpo9iter_moveE,(_ZN40_INTERNAL_48296324_4_k_cu_574fd553_227764cuda3std3__45__cpo5beginE - _ZN40_INTERNAL_48296324_4_k_cu_574fd553_227764cuda3std6ranges3__45__cpo9iter_moveE)
_ZN40_INTERNAL_48296324_4_k_cu_574fd553_227764cuda3std6ranges3__45__cpo9iter_moveE:
	.zero		1
	.type		_ZN40_INTERNAL_48296324_4_k_cu_574fd553_227764cuda3std3__45__cpo5beginE,@object
	.size		_ZN40_INTERNAL_48296324_4_k_cu_574fd553_227764cuda3std3__45__cpo5beginE,(_ZN40_INTERNAL_48296324_4_k_cu_574fd553_227764cuda3std3__442_GLOBAL__N__48296324_4_k_cu_574fd553_227766ignoreE - _ZN40_INTERNAL_48296324_4_k_cu_574fd553_227764cuda3std3__45__cpo5beginE)
_ZN40_INTERNAL_48296324_4_k_cu_574fd553_227764cuda3std3__45__cpo5beginE:
	.zero		1
	.type		_ZN40_INTERNAL_48296324_4_k_cu_574fd553_227764cuda3std3__442_GLOBAL__N__48296324_4_k_cu_574fd553_227766ignoreE,@object
	.size		_ZN40_INTERNAL_48296324_4_k_cu_574fd553_227764cuda3std3__442_GLOBAL__N__48296324_4_k_cu_574fd553_227766ignoreE,(_ZN40_INTERNAL_48296324_4_k_cu_574fd553_227764cute7productE - _ZN40_INTERNAL_48296324_4_k_cu_574fd553_227764cuda3std3__442_GLOBAL__N__48296324_4_k_cu_574fd553_227766ignoreE)
_ZN40_INTERNAL_48296324_4_k_cu_574fd553_227764cuda3std3__442_GLOBAL__N__48296324_4_k_cu_574fd553_227766ignoreE:
	.zero		1
	.type		_ZN40_INTERNAL_48296324_4_k_cu_574fd553_227764cute7productE,@object
	.size		_ZN40_INTERNAL_48296324_4_k_cu_574fd553_227764cute7productE,(_ZN40_INTERNAL_48296324_4_k_cu_574fd553_227764cuda3std3__45__cpo3endE - _ZN40_INTERNAL_48296324_4_k_cu_574fd553_227764cute7productE)
_ZN40_INTERNAL_48296324_4_k_cu_574fd553_227764cute7productE:
	.zero		1
	.type		_ZN40_INTERNAL_48296324_4_k_cu_574fd553_227764cuda3std3__45__cpo3endE,@object
	.size		_ZN40_INTERNAL_48296324_4_k_cu_574fd553_227764cuda3std3__45__cpo3endE,(_ZN40_INTERNAL_48296324_4_k_cu_574fd553_227764cuda3std3__419piecewise_constructE - _ZN40_INTERNAL_48296324_4_k_cu_574fd553_227764cuda3std3__45__cpo3endE)
_ZN40_INTERNAL_48296324_4_k_cu_574fd553_227764cuda3std3__45__cpo3endE:
	.zero		1
	.type		_ZN40_INTERNAL_48296324_4_k_cu_574fd553_227764cuda3std3__419piecewise_constructE,@object
	.size		_ZN40_INTERNAL_48296324_4_k_cu_574fd553_227764cuda3std3__419piecewise_constructE,(_ZN40_INTERNAL_48296324_4_k_cu_574fd553_227764cuda3std3__45__cpo4cendE - _ZN40_INTERNAL_48296324_4_k_cu_574fd553_227764cuda3std3__419piecewise_constructE)
_ZN40_INTERNAL_48296324_4_k_cu_574fd553_227764cuda3std3__419piecewise_constructE:
	.zero		1
	.type		_ZN40_INTERNAL_48296324_4_k_cu_574fd553_227764cuda3std3__45__cpo4cendE,@object
	.size		_ZN40_INTERNAL_48296324_4_k_cu_574fd553_227764cuda3std3__45__cpo4cendE,(_ZN40_INTERNAL_48296324_4_k_cu_574fd553_227764cuda3std6ranges3__45__cpo4swapE - _ZN40_INTERNAL_48296324_4_k_cu_574fd553_227764cuda3std3__45__cpo4cendE)
_ZN40_INTERNAL_48296324_4_k_cu_574fd553_227764cuda3std3__45__cpo4cendE:
	.zero		1
	.type		_ZN40_INTERNAL_48296324_4_k_cu_574fd553_227764cuda3std6ranges3__45__cpo4swapE,@object
	.size		_ZN40_INTERNAL_48296324_4_k_cu_574fd553_227764cuda3std6ranges3__45__cpo4swapE,(.L_7 - _ZN40_INTERNAL_48296324_4_k_cu_574fd553_227764cuda3std6ranges3__45__cpo4swapE)
_ZN40_INTERNAL_48296324_4_k_cu_574fd553_227764cuda3std6ranges3__45__cpo4swapE:
	.zero		1
.L_7:


//--------------------- .nv.constant0._ZN7cutlass13device_kernelINS_4gemm6kernel13GemmUniversalIN4cute5tupleIJiiiiEEENS1_10collective13CollectiveMmaINS1_37MainloopSm90TmaGmmaWarpSpecializedFP8ILi14ENS5_IJNS4_1CILi1EEENSA_ILi4EEESB_EEENS1_32KernelTmaWarpSpecializedPingpongEEENS5_IJNSA_ILi64EEESG_NSA_ILi128EEEEEENS_12float_e4m3_tENS5_IJlSB_lEEESJ_SK_NS4_8TiledMMAINS4_8MMA_AtomIJNS4_4SM904GMMA30MMA_64x64x32_F32E4M3E4M3_SS_TNILNSO_7ScaleInE1ELSQ_1EEEEEENS4_6LayoutINS5_IJSB_SB_SB_EEENS5_IJNSA_ILi0EEESV_SV_EEEEENS5_IJNS4_10UnderscoreESY_SY_EEEEENS4_23SM90_TMA_LOAD_MULTICASTENS4_14ComposedLayoutINS4_7SwizzleILi3ELi4ELi3EEENS4_18smem_ptr_flag_bitsILi8EEENST_INS5_IJNSA_ILi8EEESH_EEENS5_IJSH_SB_EEEEEEEvNS4_8identityENS4_13SM90_TMA_LOADES1B_vS1C_EENS_8epilogue10collective6detail29Sm90TmaWarpSpecializedAdapterINS1G_15DefaultEpilogueISJ_SK_SK_NS1F_6thread17LinearCombinationISJ_Li1EffLNS1K_9ScaleType4KindE0ELNS_15FloatRoundStyleE2ESJ_EENS1_15EpilogueDefaultEEEEEvvEEEEvNT_6ParamsE --------------------------
	.section	.nv.constant0._ZN7cutlass13device_kernelINS_4gemm6kernel13GemmUniversalIN4cute5tupleIJiiiiEEENS1_10collective13CollectiveMmaINS1_37MainloopSm90TmaGmmaWarpSpecializedFP8ILi14ENS5_IJNS4_1CILi1EEENSA_ILi4EEESB_EEENS1_32KernelTmaWarpSpecializedPingpongEEENS5_IJNSA_ILi64EEESG_NSA_ILi128EEEEEENS_12float_e4m3_tENS5_IJlSB_lEEESJ_SK_NS4_8TiledMMAINS4_8MMA_AtomIJNS4_4SM904GMMA30MMA_64x64x32_F32E4M3E4M3_SS_TNILNSO_7ScaleInE1ELSQ_1EEEEEENS4_6LayoutINS5_IJSB_SB_SB_EEENS5_IJNSA_ILi0EEESV_SV_EEEEENS5_IJNS4_10UnderscoreESY_SY_EEEEENS4_23SM90_TMA_LOAD_MULTICASTENS4_14ComposedLayoutINS4_7SwizzleILi3ELi4ELi3EEENS4_18smem_ptr_flag_bitsILi8EEENST_INS5_IJNSA_ILi8EEESH_EEENS5_IJSH_SB_EEEEEEEvNS4_8identityENS4_13SM90_TMA_LOADES1B_vS1C_EENS_8epilogue10collective6detail29Sm90TmaWarpSpecializedAdapterINS1G_15DefaultEpilogueISJ_SK_SK_NS1F_6thread17LinearCombinationISJ_Li1EffLNS1K_9ScaleType4KindE0ELNS_15FloatRoundStyleE2ESJ_EENS1_15EpilogueDefaultEEEEEvvEEEEvNT_6ParamsE,"a",@progbits
	.sectionflags	@""
	.align	4
.nv.constant0._ZN7cutlass13device_kernelINS_4gemm6kernel13GemmUniversalIN4cute5tupleIJiiiiEEENS1_10collective13CollectiveMmaINS1_37MainloopSm90TmaGmmaWarpSpecializedFP8ILi14ENS5_IJNS4_1CILi1EEENSA_ILi4EEESB_EEENS1_32KernelTmaWarpSpecializedPingpongEEENS5_IJNSA_ILi64EEESG_NSA_ILi128EEEEEENS_12float_e4m3_tENS5_IJlSB_lEEESJ_SK_NS4_8TiledMMAINS4_8MMA_AtomIJNS4_4SM904GMMA30MMA_64x64x32_F32E4M3E4M3_SS_TNILNSO_7ScaleInE1ELSQ_1EEEEEENS4_6LayoutINS5_IJSB_SB_SB_EEENS5_IJNSA_ILi0EEESV_SV_EEEEENS5_IJNS4_10UnderscoreESY_SY_EEEEENS4_23SM90_TMA_LOAD_MULTICASTENS4_14ComposedLayoutINS4_7SwizzleILi3ELi4ELi3EEENS4_18smem_ptr_flag_bitsILi8EEENST_INS5_IJNSA_ILi8EEESH_EEENS5_IJSH_SB_EEEEEEEvNS4_8identityENS4_13SM90_TMA_LOADES1B_vS1C_EENS_8epilogue10collective6detail29Sm90TmaWarpSpecializedAdapterINS1G_15DefaultEpilogueISJ_SK_SK_NS1F_6thread17LinearCombinationISJ_Li1EffLNS1K_9ScaleType4KindE0ELNS_15FloatRoundStyleE2ESJ_EENS1_15EpilogueDefaultEEEEEvvEEEEvNT_6ParamsE:
	.zero		1664


//--------------------- SYMBOLS --------------------------

	.type		.nv.reservedSmem.offset0,@object
	.size		.nv.reservedSmem.offset0,0x4
